// auto-generated by cutlass_sweep.gemm — config: {"arch": "sm_90", "cluster_m": 1, "cluster_n": 1, "dtype": "fp16", "dtype_b": "fp16", "layout": "nt", "stages": 0, "tile_k": 64, "tile_m": 192, "tile_n": 160}
#include "cutlass/cutlass.h"
#include "cutlass/gemm/collective/collective_builder.hpp"
#include "cutlass/gemm/device/gemm_universal_adapter.h"
#include "cutlass/gemm/kernel/gemm_universal.hpp"
#include "cutlass/epilogue/collective/collective_builder.hpp"

using ElemA = cutlass::half_t;
using ElemB = cutlass::half_t;
using ElemCD = cutlass::half_t;
using Acc  = float;
using TileShape    = cute::Shape<cute::_192, cute::_160, cute::_64>;
using ClusterShape = cute::Shape<cute::_1, cute::_1, cute::_1>;

using CollectiveEpilogue = typename cutlass::epilogue::collective::CollectiveBuilder<
    cutlass::arch::Sm90, cutlass::arch::OpClassTensorOp,
    TileShape, ClusterShape,
    cutlass::epilogue::collective::EpilogueTileAuto,
    Acc, Acc,
    ElemCD, cutlass::layout::RowMajor, 128 / cutlass::sizeof_bits<ElemCD>::value,
    ElemCD, cutlass::layout::RowMajor, 128 / cutlass::sizeof_bits<ElemCD>::value,
    cutlass::epilogue::collective::EpilogueScheduleAuto
  >::CollectiveOp;

using CollectiveMainloop = typename cutlass::gemm::collective::CollectiveBuilder<
    cutlass::arch::Sm90, cutlass::arch::OpClassTensorOp,
    ElemA, cutlass::layout::RowMajor, 128 / cutlass::sizeof_bits<ElemA>::value,
    ElemB, cutlass::layout::ColumnMajor, 128 / cutlass::sizeof_bits<ElemB>::value,
    Acc,
    TileShape, ClusterShape,
    cutlass::gemm::collective::StageCountAutoCarveout<static_cast<int>(sizeof(typename CollectiveEpilogue::SharedStorage))>,
    cutlass::gemm::collective::KernelScheduleAuto
  >::CollectiveOp;

using GemmKernel = cutlass::gemm::kernel::GemmUniversal<
    cute::Shape<int,int,int,int>,
    CollectiveMainloop,
    CollectiveEpilogue
>;
using Gemm = cutlass::gemm::device::GemmUniversalAdapter<GemmKernel>;

// Force the device kernel symbol into the cubin without needing a host main.
auto* _anchor = &cutlass::device_kernel<GemmKernel>;


// ===== COMPILED SASS (sm_90a) =====

	.target	sm_90a

	.elftype	@"ET_EXEC"


//--------------------- .note.nv.tkinfo           --------------------------
	.section	.note.nv.tkinfo,"",@"SHT_NOTE"
	.sectionflags	@"SHF_NOTE_NV_TKINFO"
	.tkinfo
        /*0018*/ 	.word	0x00000002
        /*0030*/ 	.string	""
        /*0030*/ 	.string	"ptxas"
        /*0030*/ 	.string	"Cuda compilation tools, release 13.0, V13.0.88"
        /*0030*/ 	.string	"Build cuda_13.0.r13.0/compiler.36424714_0"
        /*0030*/ 	.string	"-arch sm_90a -m 64 "



//--------------------- .note.nv.cuinfo           --------------------------
	.section	.note.nv.cuinfo,"",@"SHT_NOTE"
	.sectionflags	@"SHF_NOTE_NV_CUINFO"
        /*0018*/ 	.short	0x0002
        /*001a*/ 	.short	0x005a
        /*001c*/ 	.short	0x0082
	.zero		2


//--------------------- .nv.info                  --------------------------
	.section	.nv.info,"",@"SHT_CUDA_INFO"
	.align	4


	//----- nvinfo : EIATTR_REGCOUNT
	.align		4
        /*0000*/ 	.byte	0x04, 0x2f
        /*0002*/ 	.short	(.L_15 - .L_14)
	.align		4
.L_14:
        /*0004*/ 	.word	index@(_ZN7cutlass13device_kernelINS_4gemm6kernel13GemmUniversalIN4cute5tupleIJiiiiEEENS1_10collective13CollectiveMmaINS1_34MainloopSm90TmaGmmaWarpSpecializedILi5ENS5_IJNS4_1CILi1EEESB_SB_EEENS1_35KernelTmaWarpSpecializedCooperativeEEENS5_IJNSA_ILi192EEENSA_ILi160EEENSA_ILi64EEEEEENS_6half_tENS5_IJlSB_lEEESJ_SK_NS4_8TiledMMAINS4_8MMA_AtomIJNS4_4SM904GMMA25MMA_64x32x16_F32F16F16_SSILNSO_5MajorE0ELSQ_0ELNSO_7ScaleInE1ELSR_1EEEEEENS4_6LayoutINS5_IJNSA_ILi2EEESB_SB_EEENS5_IJSB_NSA_ILi0EEESX_EEEEENS5_IJNS4_10UnderscoreES10_S10_EEEEENS4_13SM90_TMA_LOADENS4_14ComposedLayoutINS4_7SwizzleILi3ELi4ELi3EEENS4_18smem_ptr_flag_bitsILi16EEENSU_INS5_IJNSA_ILi8EEESH_EEENS5_IJSH_SB_EEEEEEEvNS4_8identityES13_S1D_vS1E_EENS_8epilogue10collective6detail29Sm90TmaWarpSpecializedAdapterINS1H_15DefaultEpilogueISJ_SK_SK_NS1G_6thread17LinearCombinationISJ_Li1EffLNS1L_9ScaleType4KindE0ELNS_15FloatRoundStyleE2ESJ_EENS1_15EpilogueDefaultEEEEEvvEEEEvNT_6ParamsE)
        /*0008*/ 	.word	0x000000a8


	//----- nvinfo : EIATTR_FRAME_SIZE
	.align		4
.L_15:
        /*000c*/ 	.byte	0x04, 0x11
        /*000e*/ 	.short	(.L_17 - .L_16)
	.align		4
.L_16:
        /*0010*/ 	.word	index@(_ZN7cutlass13device_kernelINS_4gemm6kernel13GemmUniversalIN4cute5tupleIJiiiiEEENS1_10collective13CollectiveMmaINS1_34MainloopSm90TmaGmmaWarpSpecializedILi5ENS5_IJNS4_1CILi1EEESB_SB_EEENS1_35KernelTmaWarpSpecializedCooperativeEEENS5_IJNSA_ILi192EEENSA_ILi160EEENSA_ILi64EEEEEENS_6half_tENS5_IJlSB_lEEESJ_SK_NS4_8TiledMMAINS4_8MMA_AtomIJNS4_4SM904GMMA25MMA_64x32x16_F32F16F16_SSILNSO_5MajorE0ELSQ_0ELNSO_7ScaleInE1ELSR_1EEEEEENS4_6LayoutINS5_IJNSA_ILi2EEESB_SB_EEENS5_IJSB_NSA_ILi0EEESX_EEEEENS5_IJNS4_10UnderscoreES10_S10_EEEEENS4_13SM90_TMA_LOADENS4_14ComposedLayoutINS4_7SwizzleILi3ELi4ELi3EEENS4_18smem_ptr_flag_bitsILi16EEENSU_INS5_IJNSA_ILi8EEESH_EEENS5_IJSH_SB_EEEEEEEvNS4_8identityES13_S1D_vS1E_EENS_8epilogue10collective6detail29Sm90TmaWarpSpecializedAdapterINS1H_15DefaultEpilogueISJ_SK_SK_NS1G_6thread17LinearCombinationISJ_Li1EffLNS1L_9ScaleType4KindE0ELNS_15FloatRoundStyleE2ESJ_EENS1_15EpilogueDefaultEEEEEvvEEEEvNT_6ParamsE)
        /*0014*/ 	.word	0x00000000


	//----- nvinfo : EIATTR_MIN_STACK_SIZE
	.align		4
.L_17:
        /*0018*/ 	.byte	0x04, 0x12
        /*001a*/ 	.short	(.L_19 - .L_18)
	.align		4
.L_18:
        /*001c*/ 	.word	index@(_ZN7cutlass13device_kernelINS_4gemm6kernel13GemmUniversalIN4cute5tupleIJiiiiEEENS1_10collective13CollectiveMmaINS1_34MainloopSm90TmaGmmaWarpSpecializedILi5ENS5_IJNS4_1CILi1EEESB_SB_EEENS1_35KernelTmaWarpSpecializedCooperativeEEENS5_IJNSA_ILi192EEENSA_ILi160EEENSA_ILi64EEEEEENS_6half_tENS5_IJlSB_lEEESJ_SK_NS4_8TiledMMAINS4_8MMA_AtomIJNS4_4SM904GMMA25MMA_64x32x16_F32F16F16_SSILNSO_5MajorE0ELSQ_0ELNSO_7ScaleInE1ELSR_1EEEEEENS4_6LayoutINS5_IJNSA_ILi2EEESB_SB_EEENS5_IJSB_NSA_ILi0EEESX_EEEEENS5_IJNS4_10UnderscoreES10_S10_EEEEENS4_13SM90_TMA_LOADENS4_14ComposedLayoutINS4_7SwizzleILi3ELi4ELi3EEENS4_18smem_ptr_flag_bitsILi16EEENSU_INS5_IJNSA_ILi8EEESH_EEENS5_IJSH_SB_EEEEEEEvNS4_8identityES13_S1D_vS1E_EENS_8epilogue10collective6detail29Sm90TmaWarpSpecializedAdapterINS1H_15DefaultEpilogueISJ_SK_SK_NS1G_6thread17LinearCombinationISJ_Li1EffLNS1L_9ScaleType4KindE0ELNS_15FloatRoundStyleE2ESJ_EENS1_15EpilogueDefaultEEEEEvvEEEEvNT_6ParamsE)
        /*0020*/ 	.word	0x00000000
.L_19:


//--------------------- .nv.compat                --------------------------
	.section	.nv.compat,"",@"SHT_CUDA_COMPAT_INFO"
	.align	4
        /*0000*/ 	.byte	0x02, 0x09, 0x01, 0x00, 0x02, 0x02, 0x04, 0x00, 0x02, 0x05, 0x05, 0x00, 0x03, 0x07, 0x01, 0x01
        /*0010*/ 	.byte	0x02, 0x03, 0x01, 0x00, 0x02, 0x06, 0x01, 0x00, 0x04, 0x0b, 0x08, 0x00, 0x00, 0x00, 0x00, 0x00
        /*0020*/ 	.byte	0x00, 0x00, 0x00, 0x00


//--------------------- .nv.info._ZN7cutlass13device_kernelINS_4gemm6kernel13GemmUniversalIN4cute5tupleIJiiiiEEENS1_10collective13CollectiveMmaINS1_34MainloopSm90TmaGmmaWarpSpecializedILi5ENS5_IJNS4_1CILi1EEESB_SB_EEENS1_35KernelTmaWarpSpecializedCooperativeEEENS5_IJNSA_ILi192EEENSA_ILi160EEENSA_ILi64EEEEEENS_6half_tENS5_IJlSB_lEEESJ_SK_NS4_8TiledMMAINS4_8MMA_AtomIJNS4_4SM904GMMA25MMA_64x32x16_F32F16F16_SSILNSO_5MajorE0ELSQ_0ELNSO_7ScaleInE1ELSR_1EEEEEENS4_6LayoutINS5_IJNSA_ILi2EEESB_SB_EEENS5_IJSB_NSA_ILi0EEESX_EEEEENS5_IJNS4_10UnderscoreES10_S10_EEEEENS4_13SM90_TMA_LOADENS4_14ComposedLayoutINS4_7SwizzleILi3ELi4ELi3EEENS4_18smem_ptr_flag_bitsILi16EEENSU_INS5_IJNSA_ILi8EEESH_EEENS5_IJSH_SB_EEEEEEEvNS4_8identityES13_S1D_vS1E_EENS_8epilogue10collective6detail29Sm90TmaWarpSpecializedAdapterINS1H_15DefaultEpilogueISJ_SK_SK_NS1G_6thread17LinearCombinationISJ_Li1EffLNS1L_9ScaleType4KindE0ELNS_15FloatRoundStyleE2ESJ_EENS1_15EpilogueDefaultEEEEEvvEEEEvNT_6ParamsE --------------------------
	.section	.nv.info._ZN7cutlass13device_kernelINS_4gemm6kernel13GemmUniversalIN4cute5tupleIJiiiiEEENS1_10collective13CollectiveMmaINS1_34MainloopSm90TmaGmmaWarpSpecializedILi5ENS5_IJNS4_1CILi1EEESB_SB_EEENS1_35KernelTmaWarpSpecializedCooperativeEEENS5_IJNSA_ILi192EEENSA_ILi160EEENSA_ILi64EEEEEENS_6half_tENS5_IJlSB_lEEESJ_SK_NS4_8TiledMMAINS4_8MMA_AtomIJNS4_4SM904GMMA25MMA_64x32x16_F32F16F16_SSILNSO_5MajorE0ELSQ_0ELNSO_7ScaleInE1ELSR_1EEEEEENS4_6LayoutINS5_IJNSA_ILi2EEESB_SB_EEENS5_IJSB_NSA_ILi0EEESX_EEEEENS5_IJNS4_10UnderscoreES10_S10_EEEEENS4_13SM90_TMA_LOADENS4_14ComposedLayoutINS4_7SwizzleILi3ELi4ELi3EEENS4_18smem_ptr_flag_bitsILi16EEENSU_INS5_IJNSA_ILi8EEESH_EEENS5_IJSH_SB_EEEEEEEvNS4_8identityES13_S1D_vS1E_EENS_8epilogue10collective6detail29Sm90TmaWarpSpecializedAdapterINS1H_15DefaultEpilogueISJ_SK_SK_NS1G_6thread17LinearCombinationISJ_Li1EffLNS1L_9ScaleType4KindE0ELNS_15FloatRoundStyleE2ESJ_EENS1_15EpilogueDefaultEEEEEvvEEEEvNT_6ParamsE,"",@"SHT_CUDA_INFO"
	.sectionflags	@""
	.align	4


	//----- nvinfo : EIATTR_CUDA_API_VERSION
	.align		4
        /*0000*/ 	.byte	0x04, 0x37
        /*0002*/ 	.short	(.L_21 - .L_20)
.L_20:
        /*0004*/ 	.word	0x00000082


	//----- nvinfo : EIATTR_KPARAM_INFO
	.align		4
.L_21:
        /*0008*/ 	.byte	0x04, 0x17
        /*000a*/ 	.short	(.L_23 - .L_22)
.L_22:
        /*000c*/ 	.word	0x00000000
        /*0010*/ 	.short	0x0000
        /*0012*/ 	.short	0x0070
        /*0014*/ 	.byte	0x00, 0xf0, 0x01, 0x10


	//----- nvinfo : EIATTR_SPARSE_MMA_MASK
	.align		4
.L_23:
        /*0018*/ 	.byte	0x03, 0x50
        /*001a*/ 	.short	0x0000


	//----- nvinfo : EIATTR_MAXREG_COUNT
	.align		4
        /*001c*/ 	.byte	0x03, 0x1b
        /*001e*/ 	.short	0x00a8


	//----- nvinfo : EIATTR_NUM_BARRIERS
	.align		4
        /*0020*/ 	.byte	0x02, 0x4c
        /*0022*/ 	.byte	0x01
	.zero		1


	//----- nvinfo : EIATTR_EXTERNS
	.align		4
        /*0024*/ 	.byte	0x04, 0x0f
        /*0026*/ 	.short	(.L_25 - .L_24)


	//   ....[0]....
	.align		4
.L_24:
        /*0028*/ 	.word	index@(__assertfail)


	//----- nvinfo : EIATTR_MERCURY_ISA_VERSION
	.align		4
.L_25:
        /*002c*/ 	.byte	0x03, 0x5f
        /*002e*/ 	.short	0x0101


	//----- nvinfo : EIATTR_INT_WARP_WIDE_INSTR_OFFSETS
	.align		4
        /*0030*/ 	.byte	0x04, 0x31
        /*0032*/ 	.short	(.L_27 - .L_26)


	//   ....[0]....
.L_26:
        /*0034*/ 	.word	0x000003f0


	//   ....[1]....
        /*0038*/ 	.word	0x00000400


	//   ....[2]....
        /*003c*/ 	.word	0x00000500


	//----- nvinfo : EIATTR_COOP_GROUP_MASK_REGIDS
	.align		4
.L_27:
        /*0040*/ 	.byte	0x04, 0x29
        /*0042*/ 	.short	(.L_29 - .L_28)


	//   ....[0]....
.L_28:
        /*0044*/ 	.word	0xffffffff


	//   ....[1]....
        /*0048*/ 	.word	0xffffffff


	//   ....[2]....
        /*004c*/ 	.word	0xffffffff


	//   ....[3]....
        /*0050*/ 	.word	0xffffffff


	//   ....[4]....
        /*0054*/ 	.word	0xffffffff


	//----- nvinfo : EIATTR_COOP_GROUP_INSTR_OFFSETS
	.align		4
.L_29:
        /*0058*/ 	.byte	0x04, 0x28
        /*005a*/ 	.short	(.L_31 - .L_30)


	//   ....[0]....
.L_30:
        /*005c*/ 	.word	0x00000060


	//   ....[1]....
        /*0060*/ 	.word	0x00000070


	//   ....[2]....
        /*0064*/ 	.word	0x00000130


	//   ....[3]....
        /*0068*/ 	.word	0x000002e0


	//   ....[4]....
        /*006c*/ 	.word	0x00001000


	//----- nvinfo : EIATTR_REG_RECONFIG
	.align		4
.L_31:
        /*0070*/ 	.byte	0x01, 0x54
	.zero		2


	//----- nvinfo : EIATTR_SYSCALL_OFFSETS
	.align		4
        /*0074*/ 	.byte	0x04, 0x46
        /*0076*/ 	.short	(.L_33 - .L_32)


	//   ....[0]....
.L_32:
        /*0078*/ 	.word	0x000011b0


	//----- nvinfo : EIATTR_MBARRIER_INSTR_OFFSETS
	.align		4
.L_33:
        /*007c*/ 	.byte	0x04, 0x39
        /*007e*/ 	.short	(.L_35 - .L_34)


	//   ....[0]....
.L_34:
        /*0080*/ 	.word	0x00000230
        /*0084*/ 	.word	0x000000ff
        /*0088*/ 	.word	0x00000000
        /*008c*/ 	.short	0x0100
        /*008e*/ 	.byte	0x08
	.zero		1


	//   ....[1]....
        /*0090*/ 	.word	0x00000240
        /*0094*/ 	.word	0x000000ff
        /*0098*/ 	.word	0x00000028
        /*009c*/ 	.short	0x0100
        /*009e*/ 	.byte	0x08
	.zero		1


	//   ....[2]....
        /*00a0*/ 	.word	0x00000250
        /*00a4*/ 	.word	0x000000ff
        /*00a8*/ 	.word	0x00000008
        /*00ac*/ 	.short	0x0100
        /*00ae*/ 	.byte	0x08
	.zero		1


	//   ....[3]....
        /*00b0*/ 	.word	0x00000260
        /*00b4*/ 	.word	0x000000ff
        /*00b8*/ 	.word	0x00000030
        /*00bc*/ 	.short	0x0100
        /*00be*/ 	.byte	0x08
	.zero		1


	//   ....[4]....
        /*00c0*/ 	.word	0x00000270
        /*00c4*/ 	.word	0x000000ff
        /*00c8*/ 	.word	0x00000010
        /*00cc*/ 	.short	0x0100
        /*00ce*/ 	.byte	0x08
	.zero		1


	//   ....[5]....
        /*00d0*/ 	.word	0x00000280
        /*00d4*/ 	.word	0x000000ff
        /*00d8*/ 	.word	0x00000038
        /*00dc*/ 	.short	0x0100
        /*00de*/ 	.byte	0x08
	.zero		1


	//   ....[6]....
        /*00e0*/ 	.word	0x00000290
        /*00e4*/ 	.word	0x000000ff
        /*00e8*/ 	.word	0x00000018
        /*00ec*/ 	.short	0x0100
        /*00ee*/ 	.byte	0x08
	.zero		1


	//   ....[7]....
        /*00f0*/ 	.word	0x000002a0
        /*00f4*/ 	.word	0x000000ff
        /*00f8*/ 	.word	0x00000040
        /*00fc*/ 	.short	0x0100
        /*00fe*/ 	.byte	0x08
	.zero		1


	//   ....[8]....
        /*0100*/ 	.word	0x000002b0
        /*0104*/ 	.word	0x000000ff
        /*0108*/ 	.word	0x00000020
        /*010c*/ 	.short	0x0100
        /*010e*/ 	.byte	0x08
	.zero		1


	//   ....[9]....
        /*0110*/ 	.word	0x000002c0
        /*0114*/ 	.word	0x000000ff
        /*0118*/ 	.word	0x00000048
        /*011c*/ 	.short	0x0100
        /*011e*/ 	.byte	0x08
	.zero		1


	//   ....[10]....
        /*0120*/ 	.word	0x00000570
        /*0124*/ 	.word	0x000000ff
        /*0128*/ 	.word	0x00000060
        /*012c*/ 	.short	0x0100
        /*012e*/ 	.byte	0x06
	.zero		1


	//   ....[11]....
        /*0130*/ 	.word	0x000005d0
        /*0134*/ 	.word	0x000000ff
        /*0138*/ 	.word	0x00000068
        /*013c*/ 	.short	0x0100
        /*013e*/ 	.byte	0x06
	.zero		1


	//   ....[12]....
        /*0140*/ 	.word	0x00001230
        /*0144*/ 	.word	0x00000003
        /*0148*/ 	.word	0x00000000
        /*014c*/ 	.short	0x010a
        /*014e*/ 	.byte	0x3f
	.zero		1


	//   ....[13]....
        /*0150*/ 	.word	0x00001270
        /*0154*/ 	.word	0x00000003
        /*0158*/ 	.word	0x00000000
        /*015c*/ 	.short	0x010a
        /*015e*/ 	.byte	0x3f
	.zero		1


	//   ....[14]....
        /*0160*/ 	.word	0x00002370
        /*0164*/ 	.word	0x000000ff
        /*0168*/ 	.word	0x00000000
        /*016c*/ 	.short	0x010a
        /*016e*/ 	.byte	0x08
	.zero		1


	//   ....[15]....
        /*0170*/ 	.word	0x000023b0
        /*0174*/ 	.word	0x000000ff
        /*0178*/ 	.word	0x00000000
        /*017c*/ 	.short	0x010a
        /*017e*/ 	.byte	0x08
	.zero		1


	//   ....[16]....
        /*0180*/ 	.word	0x00003380
        /*0184*/ 	.word	0x000000ff
        /*0188*/ 	.word	0x00000000
        /*018c*/ 	.short	0x0101
        /*018e*/ 	.byte	0x08
	.zero		1


	//   ....[17]....
        /*0190*/ 	.word	0x00003530
        /*0194*/ 	.word	0x00000000
        /*0198*/ 	.word	0x00000000
        /*019c*/ 	.short	0x0101
        /*019e*/ 	.byte	0x3f
	.zero		1


	//   ....[18]....
        /*01a0*/ 	.word	0x0000e470
        /*01a4*/ 	.word	0x0000000e
        /*01a8*/ 	.word	0x00000028
        /*01ac*/ 	.short	0x010a
        /*01ae*/ 	.byte	0x3f
	.zero		1


	//   ....[19]....
        /*01b0*/ 	.word	0x0000e800
        /*01b4*/ 	.word	0x00000005
        /*01b8*/ 	.word	0x00000068
        /*01bc*/ 	.short	0x0101
        /*01be*/ 	.byte	0x3f
	.zero		1


	//   ....[20]....
        /*01c0*/ 	.word	0x0000ef60
        /*01c4*/ 	.word	0x00000007
        /*01c8*/ 	.word	0x00000000
        /*01cc*/ 	.short	0x010a
        /*01ce*/ 	.byte	0x3f
	.zero		1


	//   ....[21]....
        /*01d0*/ 	.word	0x0000efe0
        /*01d4*/ 	.word	0x00000008
        /*01d8*/ 	.word	0x00000000
        /*01dc*/ 	.short	0x010a
        /*01de*/ 	.byte	0x3f
	.zero		1


	//   ....[22]....
        /*01e0*/ 	.word	0x0000f070
        /*01e4*/ 	.word	0x00000009
        /*01e8*/ 	.word	0x00000000
        /*01ec*/ 	.short	0x010a
        /*01ee*/ 	.byte	0x3f
	.zero		1


	//   ....[23]....
        /*01f0*/ 	.word	0x0000f100
        /*01f4*/ 	.word	0x00000006
        /*01f8*/ 	.word	0x00000000
        /*01fc*/ 	.short	0x010a
        /*01fe*/ 	.byte	0x3f
	.zero		1


	//   ....[24]....
        /*0200*/ 	.word	0x0000f190
        /*0204*/ 	.word	0x00000003
        /*0208*/ 	.word	0x00000000
        /*020c*/ 	.short	0x010a
        /*020e*/ 	.byte	0x3f
	.zero		1


	//   ....[25]....
        /*0210*/ 	.word	0x0000f1f0
        /*0214*/ 	.word	0x00000003
        /*0218*/ 	.word	0x00000000
        /*021c*/ 	.short	0x010a
        /*021e*/ 	.byte	0x3f
	.zero		1


	//   ....[26]....
        /*0220*/ 	.word	0x0000f250
        /*0224*/ 	.word	0x00000005
        /*0228*/ 	.word	0x00000000
        /*022c*/ 	.short	0x010a
        /*022e*/ 	.byte	0x3f
	.zero		1


	//   ....[27]....
        /*0230*/ 	.word	0x0000f320
        /*0234*/ 	.word	0x0000000e
        /*0238*/ 	.word	0x00000028
        /*023c*/ 	.short	0x010a
        /*023e*/ 	.byte	0x3f
	.zero		1


	//   ....[28]....
        /*0240*/ 	.word	0x0000f3f0
        /*0244*/ 	.word	0x00000007
        /*0248*/ 	.word	0x00000000
        /*024c*/ 	.short	0x010a
        /*024e*/ 	.byte	0x3f
	.zero		1


	//   ....[29]....
        /*0250*/ 	.word	0x0000f440
        /*0254*/ 	.word	0x00000008
        /*0258*/ 	.word	0x00000000
        /*025c*/ 	.short	0x010a
        /*025e*/ 	.byte	0x3f
	.zero		1


	//   ....[30]....
        /*0260*/ 	.word	0x0000f490
        /*0264*/ 	.word	0x00000009
        /*0268*/ 	.word	0x00000000
        /*026c*/ 	.short	0x010a
        /*026e*/ 	.byte	0x3f
	.zero		1


	//   ....[31]....
        /*0270*/ 	.word	0x0000f4e0
        /*0274*/ 	.word	0x00000006
        /*0278*/ 	.word	0x00000000
        /*027c*/ 	.short	0x010a
        /*027e*/ 	.byte	0x3f
	.zero		1


	//----- nvinfo : EIATTR_NUM_MBARRIERS
	.align		4
.L_35:
        /*0280*/ 	.byte	0x03, 0x38
        /*0282*/ 	.short	0x000c


	//----- nvinfo : EIATTR_EXIT_INSTR_OFFSETS
	.align		4
        /*0284*/ 	.byte	0x04, 0x1c
        /*0286*/ 	.short	(.L_37 - .L_36)


	//   ....[0]....
.L_36:
        /*0288*/ 	.word	0x00000620


	//   ....[1]....
        /*028c*/ 	.word	0x00000f10


	//   ....[2]....
        /*0290*/ 	.word	0x0000da90


	//   ....[3]....
        /*0294*/ 	.word	0x0000e100


	//   ....[4]....
        /*0298*/ 	.word	0x0000f1e0


	//----- nvinfo : EIATTR_MAX_THREADS
	.align		4
.L_37:
        /*029c*/ 	.byte	0x04, 0x05
        /*029e*/ 	.short	(.L_39 - .L_38)
.L_38:
        /*02a0*/ 	.word	0x00000180
        /*02a4*/ 	.word	0x00000001
        /*02a8*/ 	.word	0x00000001


	//----- nvinfo : EIATTR_CRS_STACK_SIZE
	.align		4
.L_39:
        /*02ac*/ 	.byte	0x04, 0x1e
        /*02ae*/ 	.short	(.L_41 - .L_40)
.L_40:
        /*02b0*/ 	.word	0x00000000


	//----- nvinfo : EIATTR_CBANK_PARAM_SIZE
	.align		4
.L_41:
        /*02b4*/ 	.byte	0x03, 0x19
        /*02b6*/ 	.short	0x0470


	//----- nvinfo : EIATTR_PARAM_CBANK
	.align		4
        /*02b8*/ 	.byte	0x04, 0x0a
        /*02ba*/ 	.short	(.L_43 - .L_42)
	.align		4
.L_42:
        /*02bc*/ 	.word	index@(.nv.constant0._ZN7cutlass13device_kernelINS_4gemm6kernel13GemmUniversalIN4cute5tupleIJiiiiEEENS1_10collective13CollectiveMmaINS1_34MainloopSm90TmaGmmaWarpSpecializedILi5ENS5_IJNS4_1CILi1EEESB_SB_EEENS1_35KernelTmaWarpSpecializedCooperativeEEENS5_IJNSA_ILi192EEENSA_ILi160EEENSA_ILi64EEEEEENS_6half_tENS5_IJlSB_lEEESJ_SK_NS4_8TiledMMAINS4_8MMA_AtomIJNS4_4SM904GMMA25MMA_64x32x16_F32F16F16_SSILNSO_5MajorE0ELSQ_0ELNSO_7ScaleInE1ELSR_1EEEEEENS4_6LayoutINS5_IJNSA_ILi2EEESB_SB_EEENS5_IJSB_NSA_ILi0EEESX_EEEEENS5_IJNS4_10UnderscoreES10_S10_EEEEENS4_13SM90_TMA_LOADENS4_14ComposedLayoutINS4_7SwizzleILi3ELi4ELi3EEENS4_18smem_ptr_flag_bitsILi16EEENSU_INS5_IJNSA_ILi8EEESH_EEENS5_IJSH_SB_EEEEEEEvNS4_8identityES13_S1D_vS1E_EENS_8epilogue10collective6detail29Sm90TmaWarpSpecializedAdapterINS1H_15DefaultEpilogueISJ_SK_SK_NS1G_6thread17LinearCombinationISJ_Li1EffLNS1L_9ScaleType4KindE0ELNS_15FloatRoundStyleE2ESJ_EENS1_15EpilogueDefaultEEEEEvvEEEEvNT_6ParamsE)
        /*02c0*/ 	.short	0x0210
        /*02c2*/ 	.short	0x0470


	//----- nvinfo : EIATTR_SW_WAR
	.align		4
.L_43:
        /*02c4*/ 	.byte	0x04, 0x36
        /*02c6*/ 	.short	(.L_45 - .L_44)
.L_44:
        /*02c8*/ 	.word	0x00000008
.L_45:


//--------------------- .nv.callgraph             --------------------------
	.section	.nv.callgraph,"",@"SHT_CUDA_CALLGRAPH"
	.align	4
	.sectionentsize	8
	.align		4
        /*0000*/ 	.word	0x00000000
	.align		4
        /*0004*/ 	.word	0xffffffff
	.align		4
        /*0008*/ 	.word	index@(_ZN7cutlass13device_kernelINS_4gemm6kernel13GemmUniversalIN4cute5tupleIJiiiiEEENS1_10collective13CollectiveMmaINS1_34MainloopSm90TmaGmmaWarpSpecializedILi5ENS5_IJNS4_1CILi1EEESB_SB_EEENS1_35KernelTmaWarpSpecializedCooperativeEEENS5_IJNSA_ILi192EEENSA_ILi160EEENSA_ILi64EEEEEENS_6half_tENS5_IJlSB_lEEESJ_SK_NS4_8TiledMMAINS4_8MMA_AtomIJNS4_4SM904GMMA25MMA_64x32x16_F32F16F16_SSILNSO_5MajorE0ELSQ_0ELNSO_7ScaleInE1ELSR_1EEEEEENS4_6LayoutINS5_IJNSA_ILi2EEESB_SB_EEENS5_IJSB_NSA_ILi0EEESX_EEEEENS5_IJNS4_10UnderscoreES10_S10_EEEEENS4_13SM90_TMA_LOADENS4_14ComposedLayoutINS4_7SwizzleILi3ELi4ELi3EEENS4_18smem_ptr_flag_bitsILi16EEENSU_INS5_IJNSA_ILi8EEESH_EEENS5_IJSH_SB_EEEEEEEvNS4_8identityES13_S1D_vS1E_EENS_8epilogue10collective6detail29Sm90TmaWarpSpecializedAdapterINS1H_15DefaultEpilogueISJ_SK_SK_NS1G_6thread17LinearCombinationISJ_Li1EffLNS1L_9ScaleType4KindE0ELNS_15FloatRoundStyleE2ESJ_EENS1_15EpilogueDefaultEEEEEvvEEEEvNT_6ParamsE)
	.align		4
        /*000c*/ 	.word	index@(__assertfail)
	.align		4
        /*0010*/ 	.word	0x00000000
	.align		4
        /*0014*/ 	.word	0xfffffffe
	.align		4
        /*0018*/ 	.word	0x00000000
	.align		4
        /*001c*/ 	.word	0xfffffffd
	.align		4
        /*0020*/ 	.word	0x00000000
	.align		4
        /*0024*/ 	.word	0xfffffffc


//--------------------- .nv.constant4             --------------------------
	.section	.nv.constant4,"a",@progbits
	.align	8
	.align		8
.nv.constant4:
        /*0000*/ 	.dword	__assertfail
	.align		8
        /*0008*/ 	.dword	__unnamed_1
	.align		8
        /*0010*/ 	.dword	_ZN39_INTERNAL_7d38b15b_4_k_cu_2c901238_74444cuda3std3__45__cpo5beginE
	.align		8
        /*0018*/ 	.dword	_ZN39_INTERNAL_7d38b15b_4_k_cu_2c901238_74444cuda3std3__45__cpo3endE
	.align		8
        /*0020*/ 	.dword	_ZN39_INTERNAL_7d38b15b_4_k_cu_2c901238_74444cuda3std3__45__cpo6cbeginE
	.align		8
        /*0028*/ 	.dword	_ZN39_INTERNAL_7d38b15b_4_k_cu_2c901238_74444cuda3std3__45__cpo4cendE
	.align		8
        /*0030*/ 	.dword	_ZN39_INTERNAL_7d38b15b_4_k_cu_2c901238_74444cuda3std3__441_GLOBAL__N__7d38b15b_4_k_cu_2c901238_74446ignoreE
	.align		8
        /*0038*/ 	.dword	_ZN39_INTERNAL_7d38b15b_4_k_cu_2c901238_74444cuda3std3__419piecewise_constructE
	.align		8
        /*0040*/ 	.dword	_ZN39_INTERNAL_7d38b15b_4_k_cu_2c901238_74444cuda3std3__48in_placeE
	.align		8
        /*0048*/ 	.dword	_ZN39_INTERNAL_7d38b15b_4_k_cu_2c901238_74444cuda3std6ranges3__45__cpo4swapE
	.align		8
        /*0050*/ 	.dword	_ZN39_INTERNAL_7d38b15b_4_k_cu_2c901238_74444cuda3std6ranges3__45__cpo9iter_moveE
	.align		8
        /*0058*/ 	.dword	_ZN39_INTERNAL_7d38b15b_4_k_cu_2c901238_74444cute7productE
	.align		8
        /*0060*/ 	.dword	_ZN39_INTERNAL_7d38b15b_4_k_cu_2c901238_74444cute1_E
	.align		8
        /*0068*/ 	.dword	$str$22
	.align		8
        /*0070*/ 	.dword	$str$23


//--------------------- .text._ZN7cutlass13device_kernelINS_4gemm6kernel13GemmUniversalIN4cute5tupleIJiiiiEEENS1_10collective13CollectiveMmaINS1_34MainloopSm90TmaGmmaWarpSpecializedILi5ENS5_IJNS4_1CILi1EEESB_SB_EEENS1_35KernelTmaWarpSpecializedCooperativeEEENS5_IJNSA_ILi192EEENSA_ILi160EEENSA_ILi64EEEEEENS_6half_tENS5_IJlSB_lEEESJ_SK_NS4_8TiledMMAINS4_8MMA_AtomIJNS4_4SM904GMMA25MMA_64x32x16_F32F16F16_SSILNSO_5MajorE0ELSQ_0ELNSO_7ScaleInE1ELSR_1EEEEEENS4_6LayoutINS5_IJNSA_ILi2EEESB_SB_EEENS5_IJSB_NSA_ILi0EEESX_EEEEENS5_IJNS4_10UnderscoreES10_S10_EEEEENS4_13SM90_TMA_LOADENS4_14ComposedLayoutINS4_7SwizzleILi3ELi4ELi3EEENS4_18smem_ptr_flag_bitsILi16EEENSU_INS5_IJNSA_ILi8EEESH_EEENS5_IJSH_SB_EEEEEEEvNS4_8identityES13_S1D_vS1E_EENS_8epilogue10collective6detail29Sm90TmaWarpSpecializedAdapterINS1H_15DefaultEpilogueISJ_SK_SK_NS1G_6thread17LinearCombinationISJ_Li1EffLNS1L_9ScaleType4KindE0ELNS_15FloatRoundStyleE2ESJ_EENS1_15EpilogueDefaultEEEEEvvEEEEvNT_6ParamsE --------------------------
	.section	.text._ZN7cutlass13device_kernelINS_4gemm6kernel13GemmUniversalIN4cute5tupleIJiiiiEEENS1_10collective13CollectiveMmaINS1_34MainloopSm90TmaGmmaWarpSpecializedILi5ENS5_IJNS4_1CILi1EEESB_SB_EEENS1_35KernelTmaWarpSpecializedCooperativeEEENS5_IJNSA_ILi192EEENSA_ILi160EEENSA_ILi64EEEEEENS_6half_tENS5_IJlSB_lEEESJ_SK_NS4_8TiledMMAINS4_8MMA_AtomIJNS4_4SM904GMMA25MMA_64x32x16_F32F16F16_SSILNSO_5MajorE0ELSQ_0ELNSO_7ScaleInE1ELSR_1EEEEEENS4_6LayoutINS5_IJNSA_ILi2EEESB_SB_EEENS5_IJSB_NSA_ILi0EEESX_EEEEENS5_IJNS4_10UnderscoreES10_S10_EEEEENS4_13SM90_TMA_LOADENS4_14ComposedLayoutINS4_7SwizzleILi3ELi4ELi3EEENS4_18smem_ptr_flag_bitsILi16EEENSU_INS5_IJNSA_ILi8EEESH_EEENS5_IJSH_SB_EEEEEEEvNS4_8identityES13_S1D_vS1E_EENS_8epilogue10collective6detail29Sm90TmaWarpSpecializedAdapterINS1H_15DefaultEpilogueISJ_SK_SK_NS1G_6thread17LinearCombinationISJ_Li1EffLNS1L_9ScaleType4KindE0ELNS_15FloatRoundStyleE2ESJ_EENS1_15EpilogueDefaultEEEEEvvEEEEvNT_6ParamsE,"ax",@progbits
	.align	128
.text._ZN7cutlass13device_kernelINS_4gemm6kernel13GemmUniversalIN4cute5tupleIJiiiiEEENS1_10collective13CollectiveMmaINS1_34MainloopSm90TmaGmmaWarpSpecializedILi5ENS5_IJNS4_1CILi1EEESB_SB_EEENS1_35KernelTmaWarpSpecializedCooperativeEEENS5_IJNSA_ILi192EEENSA_ILi160EEENSA_ILi64EEEEEENS_6half_tENS5_IJlSB_lEEESJ_SK_NS4_8TiledMMAINS4_8MMA_AtomIJNS4_4SM904GMMA25MMA_64x32x16_F32F16F16_SSILNSO_5MajorE0ELSQ_0ELNSO_7ScaleInE1ELSR_1EEEEEENS4_6LayoutINS5_IJNSA_ILi2EEESB_SB_EEENS5_IJSB_NSA_ILi0EEESX_EEEEENS5_IJNS4_10UnderscoreES10_S10_EEEEENS4_13SM90_TMA_LOADENS4_14ComposedLayoutINS4_7SwizzleILi3ELi4ELi3EEENS4_18smem_ptr_flag_bitsILi16EEENSU_INS5_IJNSA_ILi8EEESH_EEENS5_IJSH_SB_EEEEEEEvNS4_8identityES13_S1D_vS1E_EENS_8epilogue10collective6detail29Sm90TmaWarpSpecializedAdapterINS1H_15DefaultEpilogueISJ_SK_SK_NS1G_6thread17LinearCombinationISJ_Li1EffLNS1L_9ScaleType4KindE0ELNS_15FloatRoundStyleE2ESJ_EENS1_15EpilogueDefaultEEEEEvvEEEEvNT_6ParamsE:
        .type           _ZN7cutlass13device_kernelINS_4gemm6kernel13GemmUniversalIN4cute5tupleIJiiiiEEENS1_10collective13CollectiveMmaINS1_34MainloopSm90TmaGmmaWarpSpecializedILi5ENS5_IJNS4_1CILi1EEESB_SB_EEENS1_35KernelTmaWarpSpecializedCooperativeEEENS5_IJNSA_ILi192EEENSA_ILi160EEENSA_ILi64EEEEEENS_6half_tENS5_IJlSB_lEEESJ_SK_NS4_8TiledMMAINS4_8MMA_AtomIJNS4_4SM904GMMA25MMA_64x32x16_F32F16F16_SSILNSO_5MajorE0ELSQ_0ELNSO_7ScaleInE1ELSR_1EEEEEENS4_6LayoutINS5_IJNSA_ILi2EEESB_SB_EEENS5_IJSB_NSA_ILi0EEESX_EEEEENS5_IJNS4_10UnderscoreES10_S10_EEEEENS4_13SM90_TMA_LOADENS4_14ComposedLayoutINS4_7SwizzleILi3ELi4ELi3EEENS4_18smem_ptr_flag_bitsILi16EEENSU_INS5_IJNSA_ILi8EEESH_EEENS5_IJSH_SB_EEEEEEEvNS4_8identityES13_S1D_vS1E_EENS_8epilogue10collective6detail29Sm90TmaWarpSpecializedAdapterINS1H_15DefaultEpilogueISJ_SK_SK_NS1G_6thread17LinearCombinationISJ_Li1EffLNS1L_9ScaleType4KindE0ELNS_15FloatRoundStyleE2ESJ_EENS1_15EpilogueDefaultEEEEEvvEEEEvNT_6ParamsE,@function
        .size           _ZN7cutlass13device_kernelINS_4gemm6kernel13GemmUniversalIN4cute5tupleIJiiiiEEENS1_10collective13CollectiveMmaINS1_34MainloopSm90TmaGmmaWarpSpecializedILi5ENS5_IJNS4_1CILi1EEESB_SB_EEENS1_35KernelTmaWarpSpecializedCooperativeEEENS5_IJNSA_ILi192EEENSA_ILi160EEENSA_ILi64EEEEEENS_6half_tENS5_IJlSB_lEEESJ_SK_NS4_8TiledMMAINS4_8MMA_AtomIJNS4_4SM904GMMA25MMA_64x32x16_F32F16F16_SSILNSO_5MajorE0ELSQ_0ELNSO_7ScaleInE1ELSR_1EEEEEENS4_6LayoutINS5_IJNSA_ILi2EEESB_SB_EEENS5_IJSB_NSA_ILi0EEESX_EEEEENS5_IJNS4_10UnderscoreES10_S10_EEEEENS4_13SM90_TMA_LOADENS4_14ComposedLayoutINS4_7SwizzleILi3ELi4ELi3EEENS4_18smem_ptr_flag_bitsILi16EEENSU_INS5_IJNSA_ILi8EEESH_EEENS5_IJSH_SB_EEEEEEEvNS4_8identityES13_S1D_vS1E_EENS_8epilogue10collective6detail29Sm90TmaWarpSpecializedAdapterINS1H_15DefaultEpilogueISJ_SK_SK_NS1G_6thread17LinearCombinationISJ_Li1EffLNS1L_9ScaleType4KindE0ELNS_15FloatRoundStyleE2ESJ_EENS1_15EpilogueDefaultEEEEEvvEEEEvNT_6ParamsE,(.L_x_386 - _ZN7cutlass13device_kernelINS_4gemm6kernel13GemmUniversalIN4cute5tupleIJiiiiEEENS1_10collective13CollectiveMmaINS1_34MainloopSm90TmaGmmaWarpSpecializedILi5ENS5_IJNS4_1CILi1EEESB_SB_EEENS1_35KernelTmaWarpSpecializedCooperativeEEENS5_IJNSA_ILi192EEENSA_ILi160EEENSA_ILi64EEEEEENS_6half_tENS5_IJlSB_lEEESJ_SK_NS4_8TiledMMAINS4_8MMA_AtomIJNS4_4SM904GMMA25MMA_64x32x16_F32F16F16_SSILNSO_5MajorE0ELSQ_0ELNSO_7ScaleInE1ELSR_1EEEEEENS4_6LayoutINS5_IJNSA_ILi2EEESB_SB_EEENS5_IJSB_NSA_ILi0EEESX_EEEEENS5_IJNS4_10UnderscoreES10_S10_EEEEENS4_13SM90_TMA_LOADENS4_14ComposedLayoutINS4_7SwizzleILi3ELi4ELi3EEENS4_18smem_ptr_flag_bitsILi16EEENSU_INS5_IJNSA_ILi8EEESH_EEENS5_IJSH_SB_EEEEEEEvNS4_8identityES13_S1D_vS1E_EENS_8epilogue10collective6detail29Sm90TmaWarpSpecializedAdapterINS1H_15DefaultEpilogueISJ_SK_SK_NS1G_6thread17LinearCombinationISJ_Li1EffLNS1L_9ScaleType4KindE0ELNS_15FloatRoundStyleE2ESJ_EENS1_15EpilogueDefaultEEEEEvvEEEEvNT_6ParamsE)
        .other          _ZN7cutlass13device_kernelINS_4gemm6kernel13GemmUniversalIN4cute5tupleIJiiiiEEENS1_10collective13CollectiveMmaINS1_34MainloopSm90TmaGmmaWarpSpecializedILi5ENS5_IJNS4_1CILi1EEESB_SB_EEENS1_35KernelTmaWarpSpecializedCooperativeEEENS5_IJNSA_ILi192EEENSA_ILi160EEENSA_ILi64EEEEEENS_6half_tENS5_IJlSB_lEEESJ_SK_NS4_8TiledMMAINS4_8MMA_AtomIJNS4_4SM904GMMA25MMA_64x32x16_F32F16F16_SSILNSO_5MajorE0ELSQ_0ELNSO_7ScaleInE1ELSR_1EEEEEENS4_6LayoutINS5_IJNSA_ILi2EEESB_SB_EEENS5_IJSB_NSA_ILi0EEESX_EEEEENS5_IJNS4_10UnderscoreES10_S10_EEEEENS4_13SM90_TMA_LOADENS4_14ComposedLayoutINS4_7SwizzleILi3ELi4ELi3EEENS4_18smem_ptr_flag_bitsILi16EEENSU_INS5_IJNSA_ILi8EEESH_EEENS5_IJSH_SB_EEEEEEEvNS4_8identityES13_S1D_vS1E_EENS_8epilogue10collective6detail29Sm90TmaWarpSpecializedAdapterINS1H_15DefaultEpilogueISJ_SK_SK_NS1G_6thread17LinearCombinationISJ_Li1EffLNS1L_9ScaleType4KindE0ELNS_15FloatRoundStyleE2ESJ_EENS1_15EpilogueDefaultEEEEEvvEEEEvNT_6ParamsE,@"STO_CUDA_ENTRY STV_DEFAULT"
_ZN7cutlass13device_kernelINS_4gemm6kernel13GemmUniversalIN4cute5tupleIJiiiiEEENS1_10collective13CollectiveMmaINS1_34MainloopSm90TmaGmmaWarpSpecializedILi5ENS5_IJNS4_1CILi1EEESB_SB_EEENS1_35KernelTmaWarpSpecializedCooperativeEEENS5_IJNSA_ILi192EEENSA_ILi160EEENSA_ILi64EEEEEENS_6half_tENS5_IJlSB_lEEESJ_SK_NS4_8TiledMMAINS4_8MMA_AtomIJNS4_4SM904GMMA25MMA_64x32x16_F32F16F16_SSILNSO_5MajorE0ELSQ_0ELNSO_7ScaleInE1ELSR_1EEEEEENS4_6LayoutINS5_IJNSA_ILi2EEESB_SB_EEENS5_IJSB_NSA_ILi0EEESX_EEEEENS5_IJNS4_10UnderscoreES10_S10_EEEEENS4_13SM90_TMA_LOADENS4_14ComposedLayoutINS4_7SwizzleILi3ELi4ELi3EEENS4_18smem_ptr_flag_bitsILi16EEENSU_INS5_IJNSA_ILi8EEESH_EEENS5_IJSH_SB_EEEEEEEvNS4_8identityES13_S1D_vS1E_EENS_8epilogue10collective6detail29Sm90TmaWarpSpecializedAdapterINS1H_15DefaultEpilogueISJ_SK_SK_NS1G_6thread17LinearCombinationISJ_Li1EffLNS1L_9ScaleType4KindE0ELNS_15FloatRoundStyleE2ESJ_EENS1_15EpilogueDefaultEEEEEvvEEEEvNT_6ParamsE:
[----:B------:R-:W0:Y:S01]  /*0000*/  LDC R1, c[0x0][0x28] ;  /* 0x00000a00ff017b82 */ /* 0x000e220000000800 */
[----:B------:R-:W1:Y:S01]  /*0010*/  S2R R2, SR_TID.X ;  /* 0x0000000000027919 */ /* 0x000e620000002100 */
[----:B------:R-:W-:Y:S01]  /*0020*/  ELECT P0, URZ, PT ;  /* 0x00000000003f782f */ /* 0x000fe20003800000 */
[----:B------:R-:W-:Y:S01]  /*0030*/  BSSY B0, `(.L_x_0) ;  /* 0x000000f000007945 */ /* 0x000fe20003800000 */
[--C-:B-1----:R-:W-:Y:S02]  /*0040*/  SHF.R.U32.HI R0, RZ, 0x5, R2.reuse ;  /* 0x00000005ff007819 */ /* 0x102fe40000011602 */
[----:B------:R-:W-:-:S03]  /*0050*/  SHF.R.U32.HI R2, RZ, 0x7, R2 ;  /* 0x00000007ff027819 */ /* 0x000fc60000011602 */
[----:B------:R-:W1:Y:S04]  /*0060*/  SHFL.IDX PT, R5, R0, RZ, 0x1f ;  /* 0x00001fff00057589 */ /* 0x000e6800000e0000 */
[----:B------:R2:W3:Y:S01]  /*0070*/  SHFL.IDX PT, R10, R2, RZ, 0x1f ;  /* 0x00001fff020a7589 */ /* 0x0004e200000e0000 */
[----:B-1----:R-:W-:-:S13]  /*0080*/  ISETP.NE.OR P0, PT, R5, RZ, !P0 ;  /* 0x000000ff0500720c */ /* 0x002fda0004705670 */
[----:B0-23--:R-:W-:Y:S05]  /*0090*/  @P0 BRA `(.L_x_1) ;  /* 0x0000000000200947 */ /* 0x00dfea0003800000 */
[----:B------:R-:W-:Y:S02]  /*00a0*/  ULDC.64 UR4, c[0x0][0x198] ;  /* 0x0000660000047ab9 */ /* 0x000fe40000000a00 */
[----:B------:R-:W-:Y:S02]  /*00b0*/  UIADD3 UR6, UP0, UR4, 0xf0, URZ ;  /* 0x000000f004067890 */ /* 0x000fe4000ff1e03f */
[----:B------:R-:W-:Y:S02]  /*00c0*/  UIADD3 UR4, UP1, UR4, 0x1f0, URZ ;  /* 0x000001f004047890 */ /* 0x000fe4000ff3e03f */
[----:B------:R-:W-:Y:S02]  /*00d0*/  UIADD3.X UR7, URZ, UR5, URZ, UP0, !UPT ;  /* 0x000000053f077290 */ /* 0x000fe400087fe43f */
[----:B------:R-:W-:-:S07]  /*00e0*/  UIADD3.X UR5, URZ, UR5, URZ, UP1, !UPT ;  /* 0x000000053f057290 */ /* 0x000fce0008ffe43f */
[----:B------:R0:W-:Y:S02]  /*00f0*/  UTMACCTL.PF [UR6] ;  /* 0x00000000060079b9 */ /* 0x0001e40008040000 */
[----:B------:R0:W-:Y:S02]  /*0100*/  UTMACCTL.PF [UR4] ;  /* 0x00000000040079b9 */ /* 0x0001e40008040000 */
[----:B0-----:R-:W-:Y:S01]  /*0110*/  NOP ;  /* 0x0000000000007918 */ /* 0x001fe20000000000 */
.L_x_1:
[----:B------:R-:W-:Y:S05]  /*0120*/  BSYNC B0 ;  /* 0x0000000000007941 */ /* 0x000fea0003800000 */
.L_x_0:
[----:B------:R-:W0:Y:S02]  /*0130*/  SHFL.IDX PT, R2, R0, RZ, 0x1f ;  /* 0x00001fff00027589 */ /* 0x000e2400000e0000 */
[----:B0-----:R-:W-:-:S13]  /*0140*/  ISETP.NE.AND P0, PT, R2, RZ, PT ;  /* 0x000000ff0200720c */ /* 0x001fda0003f05270 */
[----:B------:R-:W-:Y:S05]  /*0150*/  @P0 BRA `(.L_x_2) ;  /* 0x0000000000600947 */ /* 0x000fea0003800000 */
[----:B------:R-:W0:Y:S01]  /*0160*/  S2UR UR8, SR_CgaCtaId ;  /* 0x00000000000879c3 */ /* 0x000e220000008800 */
[----:B------:R-:W-:Y:S01]  /*0170*/  UMOV UR4, 0x400 ;  /* 0x0000040000047882 */ /* 0x000fe20000000000 */
[----:B------:R-:W-:Y:S01]  /*0180*/  UMOV UR5, 0x1 ;  /* 0x0000000100057882 */ /* 0x000fe20000000000 */
[----:B------:R-:W-:Y:S01]  /*0190*/  UMOV UR6, 0x100 ;  /* 0x0000010000067882 */ /* 0x000fe20000000000 */
[----:B------:R-:W-:Y:S01]  /*01a0*/  ELECT P0, URZ, PT ;  /* 0x00000000003f782f */ /* 0x000fe20003800000 */
[----:B------:R-:W-:-:S04]  /*01b0*/  UIADD3 UR6, -UR6, 0x100000, URZ ;  /* 0x0010000006067890 */ /* 0x000fc8000fffe13f */
[----:B------:R-:W-:Y:S02]  /*01c0*/  USHF.L.U32 UR7, UR6, 0xb, URZ ;  /* 0x0000000b06077899 */ /* 0x000fe4000800063f */
[----:B------:R-:W-:Y:S02]  /*01d0*/  USHF.L.U32 UR6, UR6, 0x1, URZ ;  /* 0x0000000106067899 */ /* 0x000fe4000800063f */
[----:B0-----:R-:W-:Y:S02]  /*01e0*/  ULEA UR8, UR8, UR4, 0x18 ;  /* 0x0000000408087291 */ /* 0x001fe4000f8ec03f */
[----:B------:R-:W-:-:S04]  /*01f0*/  UIADD3 UR4, -UR5, 0x100000, URZ ;  /* 0x0010000005047890 */ /* 0x000fc8000fffe13f */
[----:B------:R-:W-:Y:S02]  /*0200*/  USHF.L.U32 UR5, UR4, 0xb, URZ ;  /* 0x0000000b04057899 */ /* 0x000fe4000800063f */
[----:B------:R-:W-:Y:S01]  /*0210*/  USHF.L.U32 UR4, UR4, 0x1, URZ ;  /* 0x0000000104047899 */ /* 0x000fe2000800063f */
[----:B------:R-:W0:Y:S11]  /*0220*/  FENCE.VIEW.ASYNC.S ;  /* 0x00000000000073c6 */ /* 0x000e360000000000 */
[----:B0-----:R0:W1:Y:S01]  /*0230*/  SYNCS.EXCH.64 URZ, [UR8], UR4 ;  /* 0x00000004083f75b2 */ /* 0x0010620008000100 */
[----:B------:R0:W2:Y:S01]  /*0240*/  SYNCS.EXCH.64 URZ, [UR8+0x28], UR6 ;  /* 0x00002806083f75b2 */ /* 0x0000a20008000100 */
[----:B------:R0:W3:Y:S01]  /*0250*/  SYNCS.EXCH.64 URZ, [UR8+0x8], UR4 ;  /* 0x00000804083f75b2 */ /* 0x0000e20008000100 */
[----:B------:R0:W4:Y:S01]  /*0260*/  SYNCS.EXCH.64 URZ, [UR8+0x30], UR6 ;  /* 0x00003006083f75b2 */ /* 0x0001220008000100 */
[----:B------:R0:W0:Y:S01]  /*0270*/  SYNCS.EXCH.64 URZ, [UR8+0x10], UR4 ;  /* 0x00001004083f75b2 */ /* 0x0000220008000100 */
[----:B------:R0:W0:Y:S01]  /*0280*/  SYNCS.EXCH.64 URZ, [UR8+0x38], UR6 ;  /* 0x00003806083f75b2 */ /* 0x0000220008000100 */
[----:B------:R0:W0:Y:S01]  /*0290*/  SYNCS.EXCH.64 URZ, [UR8+0x18], UR4 ;  /* 0x00001804083f75b2 */ /* 0x0000220008000100 */
[----:B------:R0:W0:Y:S01]  /*02a0*/  SYNCS.EXCH.64 URZ, [UR8+0x40], UR6 ;  /* 0x00004006083f75b2 */ /* 0x0000220008000100 */
[----:B------:R0:W0:Y:S01]  /*02b0*/  SYNCS.EXCH.64 URZ, [UR8+0x20], UR4 ;  /* 0x00002004083f75b2 */ /* 0x0000220008000100 */
[----:B------:R0:W0:Y:S01]  /*02c0*/  SYNCS.EXCH.64 URZ, [UR8+0x48], UR6 ;  /* 0x00004806083f75b2 */ /* 0x0000220008000100 */
[----:B------:R-:W-:Y:S01]  /*02d0*/  NOP ;  /* 0x0000000000007918 */ /* 0x000fe20000000000 */
.L_x_2:
[----:B------:R-:W5:Y:S01]  /*02e0*/  SHFL.IDX PT, R0, R0, RZ, 0x1f ;  /* 0x00001fff00007589 */ /* 0x000f6200000e0000 */
[----:B------:R-:W-:Y:S01]  /*02f0*/  ELECT P0, URZ, PT ;  /* 0x00000000003f782f */ /* 0x000fe20003800000 */
[----:B------:R-:W1:Y:S01]  /*0300*/  LDC R4, c[0x0][0x65c] ;  /* 0x00019700ff047b82 */ /* 0x000e620000000800 */
[----:B------:R-:W-:Y:S01]  /*0310*/  SHF.R.S32.HI R6, RZ, 0x1f, R5 ;  /* 0x0000001fff067819 */ /* 0x000fe20000011405 */
[----:B------:R-:W2:Y:S01]  /*0320*/  S2R R3, SR_CTAID.Y ;  /* 0x0000000000037919 */ /* 0x000ea20000002600 */
[----:B0-----:R-:W-:Y:S01]  /*0330*/  UMOV UR4, 0x20 ;  /* 0x0000002000047882 */ /* 0x001fe20000000000 */
[----:B------:R-:W-:Y:S01]  /*0340*/  ISETP.NE.AND P2, PT, R10, RZ, PT ;  /* 0x000000ff0a00720c */ /* 0x000fe20003f45270 */
[----:B------:R-:W-:Y:S01]  /*0350*/  NOP ;  /* 0x0000000000007918 */ /* 0x000fe20000000000 */
[----:B------:R-:W-:Y:S01]  /*0360*/  LEA.HI R6, R6, R5, RZ, 0x2 ;  /* 0x0000000506067211 */ /* 0x000fe200078f10ff */
[----:B------:R-:W-:Y:S01]  /*0370*/  NOP ;  /* 0x0000000000007918 */ /* 0x000fe20000000000 */
[----:B------:R-:W-:-:S02]  /*0380*/  LOP3.LUT R2, R2, 0xfffffff7, RZ, 0xc0, !PT ;  /* 0xfffffff702027812 */ /* 0x000fc400078ec0ff */
[----:B-----5:R-:W-:Y:S02]  /*0390*/  ISETP.NE.OR P0, PT, R0, RZ, !P0 ;  /* 0x000000ff0000720c */ /* 0x020fe40004705670 */
[----:B-1----:R-:W-:Y:S02]  /*03a0*/  ISETP.NE.AND P3, PT, R4, 0x1, PT ;  /* 0x000000010400780c */ /* 0x002fe40003f65270 */
[----:B------:R-:W0:Y:S01]  /*03b0*/  S2R R4, SR_CTAID.X ;  /* 0x0000000000047919 */ /* 0x000e220000002500 */
[----:B------:R-:W-:-:S05]  /*03c0*/  LOP3.LUT R0, R6, 0xfffffffc, RZ, 0xc0, !PT ;  /* 0xfffffffc06007812 */ /* 0x000fca00078ec0ff */
[----:B------:R-:W-:Y:S02]  /*03d0*/  IMAD.IADD R0, R5, 0x1, -R0 ;  /* 0x0000000105007824 */ /* 0x000fe400078e0a00 */
[----:B------:R-:W-:Y:S01]  /*03e0*/  IMAD.MOV.U32 R5, RZ, RZ, RZ ;  /* 0x000000ffff057224 */ /* 0x000fe200078e00ff */
[----:B------:R-:W-:Y:S01]  /*03f0*/  VOTEU.ALL UP0, P0 ;  /* 0x00000000003f7886 */ /* 0x000fe20000000000 */
[----:B------:R-:W-:Y:S01]  /*0400*/  VOTEU.ALL UP1, P0 ;  /* 0x00000000003f7886 */ /* 0x000fe20000020000 */
[----:B------:R-:W0:Y:S01]  /*0410*/  @P3 LDC R9, c[0x0][0x10] ;  /* 0x00000400ff093b82 */ /* 0x000e220000000800 */
[----:B--2---:R-:W-:Y:S01]  /*0420*/  @P3 IMAD.MOV.U32 R6, RZ, RZ, R3 ;  /* 0x000000ffff063224 */ /* 0x004fe200078e0003 */
[----:B------:R-:W-:Y:S01]  /*0430*/  @P3 LOP3.LUT R2, R2, 0x8, RZ, 0xfc, !PT ;  /* 0x0000000802023812 */ /* 0x000fe200078efcff */
[----:B------:R-:W-:Y:S01]  /*0440*/  @!UP0 UMOV UR6, 0x400 ;  /* 0x0000040000068882 */ /* 0x000fe20000000000 */
[----:B------:R-:W-:-:S04]  /*0450*/  @!UP0 UIADD3 UR4, -UR4, 0x100000, URZ ;  /* 0x0010000004048890 */ /* 0x000fc8000fffe13f */
[----:B------:R-:W-:Y:S02]  /*0460*/  @!UP0 USHF.L.U32 UR5, UR4, 0xb, URZ ;  /* 0x0000000b04058899 */ /* 0x000fe4000800063f */
[----:B------:R-:W-:Y:S01]  /*0470*/  @!UP0 USHF.L.U32 UR4, UR4, 0x1, URZ ;  /* 0x0000000104048899 */ /* 0x000fe2000800063f */
[----:B------:R-:W-:Y:S02]  /*0480*/  @P3 IMAD.MOV.U32 R7, RZ, RZ, RZ ;  /* 0x000000ffff073224 */ /* 0x000fe400078e00ff */
[----:B------:R-:W-:Y:S01]  /*0490*/  @P3 IMAD.MOV.U32 R13, RZ, RZ, RZ ;  /* 0x000000ffff0d3224 */ /* 0x000fe200078e00ff */
[----:B------:R-:W1:Y:S08]  /*04a0*/  @!UP0 S2UR UR7, SR_CgaCtaId ;  /* 0x00000000000789c3 */ /* 0x000e700000008800 */
[----:B------:R-:W2:Y:S01]  /*04b0*/  @!P3 LDC R11, c[0x0][0xc] ;  /* 0x00000300ff0bbb82 */ /* 0x000ea20000000800 */
[----:B0-----:R-:W-:-:S04]  /*04c0*/  @P3 IMAD.WIDE.U32 R8, R4, R9, R6 ;  /* 0x0000000904083225 */ /* 0x001fc800078e0006 */
[----:B------:R-:W-:Y:S02]  /*04d0*/  @P3 IMAD.MOV.U32 R19, RZ, RZ, R8 ;  /* 0x000000ffff133224 */ /* 0x000fe400078e0008 */
[----:B------:R-:W-:Y:S01]  /*04e0*/  @P3 IMAD.IADD R18, R9, 0x1, R13 ;  /* 0x0000000109123824 */ /* 0x000fe200078e020d */
[----:B-1----:R-:W-:Y:S01]  /*04f0*/  @!UP0 ULEA UR6, UR7, UR6, 0x18 ;  /* 0x0000000607068291 */ /* 0x002fe2000f8ec03f */
[----:B------:R-:W-:Y:S01]  /*0500*/  VOTEU.ALL UP0, P0 ;  /* 0x00000000003f7886 */ /* 0x000fe20000000000 */
[----:B------:R-:W-:-:S04]  /*0510*/  ISETP.NE.AND P0, PT, R0, 0x3, PT ;  /* 0x000000030000780c */ /* 0x000fc80003f05270 */
[----:B------:R-:W-:Y:S01]  /*0520*/  ISETP.EQ.OR P0, PT, R0, RZ, !P0 ;  /* 0x000000ff0000720c */ /* 0x000fe20004702670 */
[----:B--2---:R-:W-:-:S03]  /*0530*/  @!P3 IMAD.WIDE.U32 R6, R11, R3, R4 ;  /* 0x000000030b06b225 */ /* 0x004fc600078e0004 */
[C---:B------:R-:W-:Y:S01]  /*0540*/  ISETP.EQ.AND P0, PT, R10.reuse, RZ, P0 ;  /* 0x000000ff0a00720c */ /* 0x040fe20000702270 */
[----:B------:R-:W-:Y:S01]  /*0550*/  VIADD R10, R10, 0xffffffff ;  /* 0xffffffff0a0a7836 */ /* 0x000fe20000000000 */
[----:B------:R-:W0:Y:S02]  /*0560*/  FENCE.VIEW.ASYNC.S ;  /* 0x00000000000073c6 */ /* 0x000e240000000000 */
[----:B0-----:R0:W3:Y:S01]  /*0570*/  @!UP0 SYNCS.EXCH.64 URZ, [UR6+0x60], UR4 ;  /* 0x00006004063f85b2 */ /* 0x0010e20008000100 */
[----:B------:R-:W-:Y:S01]  /*0580*/  @!P3 IMAD.MOV.U32 R19, RZ, RZ, R6 ;  /* 0x000000ffff13b224 */ /* 0x000fe200078e0006 */
[----:B------:R-:W-:Y:S01]  /*0590*/  SEL R16, RZ, 0x1, !P0 ;  /* 0x00000001ff107807 */ /* 0x000fe20004000000 */
[----:B------:R-:W-:Y:S01]  /*05a0*/  @!P3 IMAD.MOV.U32 R18, RZ, RZ, R7 ;  /* 0x000000ffff12b224 */ /* 0x000fe200078e0007 */
[----:B------:R-:W-:-:S04]  /*05b0*/  ISETP.GE.U32.AND P1, PT, R10, 0x2, PT ;  /* 0x000000020a00780c */ /* 0x000fc80003f26070 */
[----:B------:R-:W-:Y:S01]  /*05c0*/  SEL R16, R16, 0x2, P1 ;  /* 0x0000000210107807 */ /* 0x000fe20000800000 */
[----:B------:R0:W3:Y:S01]  /*05d0*/  @!UP1 SYNCS.EXCH.64 URZ, [UR6+0x68], UR4 ;  /* 0x00006804063f95b2 */ /* 0x0000e20008000100 */
[----:B------:R-:W-:Y:S01]  /*05e0*/  NOP ;  /* 0x0000000000007918 */ /* 0x000fe20000000000 */
[----:B---34-:R-:W-:Y:S06]  /*05f0*/  BAR.SYNC.DEFER_BLOCKING 0x0 ;  /* 0x0000000000007b1d */ /* 0x018fec0000010000 */
[----:B------:R-:W-:Y:S05]  /*0600*/  @!P2 BRA `(.L_x_3) ;  /* 0x000000d40024a947 */ /* 0x000fea0003800000 */
[----:B------:R-:W-:-:S13]  /*0610*/  ISETP.GT.U32.AND P0, PT, R10, 0x1, PT ;  /* 0x000000010a00780c */ /* 0x000fda0003f04070 */
[----:B0-----:R-:W-:Y:S05]  /*0620*/  @P0 EXIT ;  /* 0x000000000000094d */ /* 0x001fea0003800000 */
[----:B------:R-:W-:Y:S01]  /*0630*/  ULDC.64 UR4, c[0x0][0x650] ;  /* 0x0001940000047ab9 */ /* 0x000fe20000000a00 */
[----:B------:R-:W-:Y:S01]  /*0640*/  PRMT R0, RZ, 0x7610, R0 ;  /* 0x00007610ff007816 */ /* 0x000fe20000000000 */
[----:B------:R-:W-:Y:S01]  /*0650*/  IMAD.MOV.U32 R22, RZ, RZ, -0x1 ;  /* 0xffffffffff167424 */ /* 0x000fe200078e00ff */
[----:B------:R-:W-:Y:S01]  /*0660*/  ISETP.GE.U32.AND P0, PT, R19, UR4, PT ;  /* 0x0000000413007c0c */ /* 0x000fe2000bf06070 */
[----:B------:R-:W-:Y:S02]  /*0670*/  IMAD.MOV.U32 R23, RZ, RZ, -0x1 ;  /* 0xffffffffff177424 */ /* 0x000fe400078e00ff */
[----:B------:R-:W-:Y:S01]  /*0680*/  IMAD.MOV.U32 R17, RZ, RZ, -0x1 ;  /* 0xffffffffff117424 */ /* 0x000fe200078e00ff */
[----:B------:R-:W-:-:S13]  /*0690*/  ISETP.GE.U32.AND.EX P0, PT, R18, UR5, PT, P0 ;  /* 0x0000000512007c0c */ /* 0x000fda000bf06100 */
[----:B------:R-:W-:Y:S05]  /*06a0*/  @P0 BRA `(.L_x_4) ;  /* 0x0000000400600947 */ /* 0x000fea0003800000 */
[----:B------:R-:W0:Y:S01]  /*06b0*/  LDC.64 R14, c[0x0][0x628] ;  /* 0x00018a00ff0e7b82 */ /* 0x000e220000000a00 */
[----:B------:R-:W-:Y:S02]  /*06c0*/  IMAD.MOV.U32 R6, RZ, RZ, R19 ;  /* 0x000000ffff067224 */ /* 0x000fe400078e0013 */
[----:B------:R-:W-:-:S05]  /*06d0*/  IMAD.MOV.U32 R7, RZ, RZ, R18 ;  /* 0x000000ffff077224 */ /* 0x000fca00078e0012 */
[----:B------:R-:W1:Y:S08]  /*06e0*/  LDC R12, c[0x0][0x630] ;  /* 0x00018c00ff0c7b82 */ /* 0x000e700000000800 */
[----:B------:R-:W2:Y:S01]  /*06f0*/  LDC.64 R20, c[0x0][0x620] ;  /* 0x00018800ff147b82 */ /* 0x000ea20000000a00 */
[----:B0-----:R-:W-:-:S04]  /*0700*/  ISETP.NE.U32.AND P0, PT, R14, RZ, PT ;  /* 0x000000ff0e00720c */ /* 0x001fc80003f05070 */
[----:B------:R-:W-:-:S13]  /*0710*/  ISETP.NE.AND.EX P0, PT, R15, RZ, PT, P0 ;  /* 0x000000ff0f00720c */ /* 0x000fda0003f05300 */
[----:B-12---:R-:W-:Y:S05]  /*0720*/  @!P0 BRA `(.L_x_5) ;  /* 0x0000000000288947 */ /* 0x006fea0003800000 */
[----:B------:R-:W0:Y:S02]  /*0730*/  LDC R0, c[0x0][0x634] ;  /* 0x00018d00ff007b82 */ /* 0x000e240000000800 */
[----:B0-----:R-:W-:-:S05]  /*0740*/  IADD3 R11, P0, R19, R0, RZ ;  /* 0x00000000130b7210 */ /* 0x001fca0007f1e0ff */
[----:B------:R-:W-:-:S04]  /*0750*/  IMAD.X R13, RZ, RZ, R18, P0 ;  /* 0x000000ffff0d7224 */ /* 0x000fc800000e0612 */
[----:B------:R-:W-:-:S04]  /*0760*/  IMAD.WIDE.U32 R6, R13, R14, RZ ;  /* 0x0000000e0d067225 */ /* 0x000fc800078e00ff */
[----:B------:R-:W-:-:S04]  /*0770*/  IMAD.WIDE.U32 R8, P0, R11, R15, R6 ;  /* 0x0000000f0b087225 */ /* 0x000fc80007800006 */
[----:B------:R-:W-:-:S04]  /*0780*/  IMAD.WIDE.U32 R6, R11, R14, RZ ;  /* 0x0000000e0b067225 */ /* 0x000fc800078e00ff */
[----:B------:R-:W-:Y:S01]  /*0790*/  IMAD.X R11, RZ, RZ, RZ, P0 ;  /* 0x000000ffff0b7224 */ /* 0x000fe200000e06ff */
[----:B------:R-:W-:Y:S01]  /*07a0*/  IADD3 RZ, P0, R7, R8, RZ ;  /* 0x0000000807ff7210 */ /* 0x000fe20007f1e0ff */
[----:B------:R-:W-:-:S04]  /*07b0*/  IMAD.MOV.U32 R10, RZ, RZ, R9 ;  /* 0x000000ffff0a7224 */ /* 0x000fc800078e0009 */
[----:B------:R-:W-:-:S08]  /*07c0*/  IMAD.WIDE.U32.X R6, R13, R15, R10, P0 ;  /* 0x0000000f0d067225 */ /* 0x000fd000000e040a */
.L_x_5:
[-CC-:B------:R-:W-:Y:S01]  /*07d0*/  SHF.R.U64 R25, R6, R12.reuse, R7.reuse ;  /* 0x0000000c06197219 */ /* 0x180fe20000001207 */
[----:B------:R-:W0:Y:S01]  /*07e0*/  LDC R10, c[0x0][0x618] ;  /* 0x00018600ff0a7b82 */ /* 0x000e220000000800 */
[----:B------:R-:W-:Y:S01]  /*07f0*/  SHF.R.U32.HI R5, RZ, R12, R7 ;  /* 0x0000000cff057219 */ /* 0x000fe20000011607 */
[----:B------:R-:W-:Y:S01]  /*0800*/  ULDC UR4, c[0x0][0x150] ;  /* 0x0000540000047ab9 */ /* 0x000fe20000000800 */
[----:B------:R-:W-:Y:S01]  /*0810*/  IADD3 R9, P0, RZ, -R25, RZ ;  /* 0x80000019ff097210 */ /* 0x000fe20007f1e0ff */
[----:B------:R-:W-:Y:S01]  /*0820*/  IMAD.MOV.U32 R6, RZ, RZ, R19 ;  /* 0x000000ffff067224 */ /* 0x000fe200078e0013 */
[----:B------:R-:W-:Y:S01]  /*0830*/  I2FP.F32.U32 R0, R4 ;  /* 0x0000000400007245 */ /* 0x000fe20000201000 */
[----:B------:R-:W-:Y:S02]  /*0840*/  IMAD.MOV.U32 R7, RZ, RZ, R18 ;  /* 0x000000ffff077224 */ /* 0x000fe400078e0012 */
[----:B------:R-:W1:Y:S01]  /*0850*/  LDC.64 R26, c[0x0][0x640] ;  /* 0x00019000ff1a7b82 */ /* 0x000e620000000a00 */
[----:B------:R-:W-:-:S02]  /*0860*/  IMAD.X R11, RZ, RZ, ~R5, P0 ;  /* 0x000000ffff0b7224 */ /* 0x000fc400000e0e05 */
[----:B------:R-:W-:Y:S01]  /*0870*/  FMUL R0, R0, UR4 ;  /* 0x0000000400007c20 */ /* 0x000fe20008400000 */
[----:B------:R-:W-:Y:S01]  /*0880*/  IMAD.WIDE.U32 R6, R9, R20, R6 ;  /* 0x0000001409067225 */ /* 0x000fe200078e0006 */
[----:B------:R-:W-:-:S03]  /*0890*/  ULDC UR4, c[0x0][0x154] ;  /* 0x0000550000047ab9 */ /* 0x000fc60000000800 */
[----:B------:R-:W-:Y:S01]  /*08a0*/  IMAD R8, R11, R20, RZ ;  /* 0x000000140b087224 */ /* 0x000fe200078e02ff */
[----:B------:R-:W2:Y:S01]  /*08b0*/  LDC R5, c[0x0][0x144] ;  /* 0x00005100ff057b82 */ /* 0x000ea20000000800 */
[----:B------:R-:W3:Y:S02]  /*08c0*/  F2I.U32.TRUNC.NTZ R0, R0 ;  /* 0x0000000000007305 */ /* 0x000ee4000020f000 */
[----:B------:R-:W-:-:S04]  /*08d0*/  IMAD R9, R9, R21, R8 ;  /* 0x0000001509097224 */ /* 0x000fc800078e0208 */
[----:B------:R-:W-:Y:S01]  /*08e0*/  IMAD.IADD R7, R7, 0x1, R9 ;  /* 0x0000000107077824 */ /* 0x000fe200078e0209 */
[----:B------:R-:W4:Y:S01]  /*08f0*/  LDC R12, c[0x0][0x608] ;  /* 0x00018200ff0c7b82 */ /* 0x000f220000000800 */
[----:B------:R-:W-:-:S03]  /*0900*/  IMAD.MOV.U32 R9, RZ, RZ, -0x1 ;  /* 0xffffffffff097424 */ /* 0x000fc600078e00ff */
[-CC-:B0-----:R-:W-:Y:S02]  /*0910*/  SHF.R.U64 R20, R6, R10.reuse, R7.reuse ;  /* 0x0000000a06147219 */ /* 0x181fe40000001207 */
[----:B------:R-:W-:Y:S02]  /*0920*/  I2FP.F32.U32 R6, R3 ;  /* 0x0000000300067245 */ /* 0x000fe40000201000 */
[----:B------:R-:W0:Y:S01]  /*0930*/  LDC R22, c[0x0][0x658] ;  /* 0x00019600ff167b82 */ /* 0x000e220000000800 */
[----:B-1----:R-:W-:Y:S01]  /*0940*/  ISETP.NE.U32.AND P0, PT, R26, RZ, PT ;  /* 0x000000ff1a00720c */ /* 0x002fe20003f05070 */
[----:B---3--:R-:W-:Y:S01]  /*0950*/  IMAD.MOV R8, RZ, RZ, -R0 ;  /* 0x000000ffff087224 */ /* 0x008fe200078e0a00 */
[----:B------:R-:W-:Y:S01]  /*0960*/  SHF.R.U32.HI R7, RZ, R10, R7 ;  /* 0x0000000aff077219 */ /* 0x000fe20000011607 */
[----:B------:R-:W-:Y:S01]  /*0970*/  FMUL R6, R6, UR4 ;  /* 0x0000000406067c20 */ /* 0x000fe20008400000 */
[----:B------:R-:W-:-:S03]  /*0980*/  ISETP.NE.AND.EX P0, PT, R27, RZ, PT, P0 ;  /* 0x000000ff1b00720c */ /* 0x000fc60003f05300 */
[----:B------:R-:W1:Y:S01]  /*0990*/  LDC R14, c[0x0][0x148] ;  /* 0x00005200ff0e7b82 */ /* 0x000e620000000800 */
[----:B--2---:R-:W-:-:S07]  /*09a0*/  IMAD R0, R5, R8, R4 ;  /* 0x0000000805007224 */ /* 0x004fce00078e0204 */
[----:B------:R-:W2:Y:S01]  /*09b0*/  LDC R24, c[0x0][0x600] ;  /* 0x00018000ff187b82 */ /* 0x000ea20000000800 */
[-CC-:B----4-:R-:W-:Y:S02]  /*09c0*/  SHF.R.U64 R28, R20, R12.reuse, R7.reuse ;  /* 0x0000000c141c7219 */ /* 0x190fe40000001207 */
[----:B------:R-:W-:Y:S01]  /*09d0*/  SHF.R.U32.HI R5, RZ, R12, R7 ;  /* 0x0000000cff057219 */ /* 0x000fe20000011607 */
[----:B------:R-:W-:Y:S01]  /*09e0*/  IMAD.MOV.U32 R7, RZ, RZ, 0x1 ;  /* 0x00000001ff077424 */ /* 0x000fe200078e00ff */
[----:B------:R3:W4:Y:S03]  /*09f0*/  F2I.U32.TRUNC.NTZ R12, R6 ;  /* 0x00000006000c7305 */ /* 0x000726000020f000 */
[----:B------:R-:W1:Y:S01]  /*0a00*/  LDC R15, c[0x0][0x648] ;  /* 0x00019200ff0f7b82 */ /* 0x000e620000000800 */
[-C--:B0-----:R-:W-:Y:S02]  /*0a10*/  SHF.L.U32 R4, R9, R22.reuse, RZ ;  /* 0x0000001609047219 */ /* 0x081fe400000006ff */
[----:B------:R-:W-:-:S02]  /*0a20*/  SHF.R.U64 R30, R28, R22, R5 ;  /* 0x000000161c1e7219 */ /* 0x000fc40000001205 */
[----:B------:R-:W-:Y:S02]  /*0a30*/  LOP3.LUT R11, RZ, R4, RZ, 0x33, !PT ;  /* 0x00000004ff0b7212 */ /* 0x000fe400078e33ff */
[-C--:B------:R-:W-:Y:S01]  /*0a40*/  SHF.R.U32.HI R5, RZ, R22.reuse, R5 ;  /* 0x00000016ff057219 */ /* 0x080fe20000011605 */
[----:B------:R-:W0:Y:S01]  /*0a50*/  LDC R17, c[0x0][0x638] ;  /* 0x00018e00ff117b82 */ /* 0x000e220000000800 */
[----:B------:R-:W-:Y:S01]  /*0a60*/  SHF.L.U32 R10, R7, R22, RZ ;  /* 0x00000016070a7219 */ /* 0x000fe200000006ff */
[----:B------:R-:W-:-:S06]  /*0a70*/  IMAD.MOV.U32 R4, RZ, RZ, R30 ;  /* 0x000000ffff047224 */ /* 0x000fcc00078e001e */
[----:B------:R-:W0:Y:S01]  /*0a80*/  LDC R21, c[0x0][0x610] ;  /* 0x00018400ff157b82 */ /* 0x000e220000000800 */
[----:B---34-:R-:W-:Y:S05]  /*0a90*/  @!P0 BRA `(.L_x_6) ;  /* 0x0000000000288947 */ /* 0x018fea0003800000 */
[----:B------:R-:W3:Y:S02]  /*0aa0*/  LDC R9, c[0x0][0x64c] ;  /* 0x00019300ff097b82 */ /* 0x000ee40000000800 */
[----:B---3--:R-:W-:-:S05]  /*0ab0*/  IADD3 R9, P0, R30, R9, RZ ;  /* 0x000000091e097210 */ /* 0x008fca0007f1e0ff */
        /* <DEDUP_REMOVED lines=8> */
.L_x_6:
[----:B-1----:R-:W-:Y:S01]  /*0b40*/  SHF.R.U64 R4, R4, R15, R5 ;  /* 0x0000000f04047219 */ /* 0x002fe20000001205 */
[----:B--2---:R-:W-:Y:S01]  /*0b50*/  VIADD R5, R24, 0xffffffff ;  /* 0xffffffff18057836 */ /* 0x004fe20000000000 */
[----:B------:R-:W-:Y:S01]  /*0b60*/  LOP3.LUT R11, R28, R11, RZ, 0xc0, !PT ;  /* 0x0000000b1c0b7212 */ /* 0x000fe200078ec0ff */
[----:B------:R-:W-:Y:S02]  /*0b70*/  IMAD.MOV R12, RZ, RZ, -R12 ;  /* 0x000000ffff0c7224 */ /* 0x000fe400078e0a0c */
[----:B------:R-:W-:Y:S01]  /*0b80*/  IMAD.MOV R6, RZ, RZ, -R4 ;  /* 0x000000ffff067224 */ /* 0x000fe200078e0a04 */
[----:B------:R-:W-:Y:S01]  /*0b90*/  LOP3.LUT R5, R20, R5, RZ, 0xc0, !PT ;  /* 0x0000000514057212 */ /* 0x000fe200078ec0ff */
[----:B------:R-:W-:Y:S02]  /*0ba0*/  @P3 IMAD R0, R14, R12, R3 ;  /* 0x0000000c0e003224 */ /* 0x000fe400078e0203 */
[----:B------:R-:W-:Y:S02]  /*0bb0*/  IMAD R11, R10, R4, R11 ;  /* 0x000000040a0b7224 */ /* 0x000fe400078e020b */
[----:B0-----:R-:W-:-:S02]  /*0bc0*/  IMAD R3, R6, R17, R30 ;  /* 0x0000001106037224 */ /* 0x001fc400078e021e */
[----:B------:R-:W-:Y:S02]  /*0bd0*/  IMAD R22, R11, R21, R0 ;  /* 0x000000150b167224 */ /* 0x000fe400078e0200 */
[----:B------:R-:W-:Y:S02]  /*0be0*/  IMAD R3, R3, R24, R5 ;  /* 0x0000001803037224 */ /* 0x000fe400078e0205 */
[----:B------:R-:W-:Y:S02]  /*0bf0*/  IMAD.MOV.U32 R0, RZ, RZ, 0x1 ;  /* 0x00000001ff007424 */ /* 0x000fe400078e00ff */
[----:B------:R-:W-:Y:S01]  /*0c00*/  IMAD.MOV.U32 R17, RZ, RZ, R25 ;  /* 0x000000ffff117224 */ /* 0x000fe200078e0019 */
[----:B------:R-:W-:Y:S02]  /*0c10*/  SEL R23, R3, R22, !P3 ;  /* 0x0000001603177207 */ /* 0x000fe40005800000 */
[----:B------:R-:W-:-:S07]  /*0c20*/  SEL R22, R22, R3, !P3 ;  /* 0x0000000316167207 */ /* 0x000fce0005800000 */
.L_x_4:
[----:B------:R-:W-:-:S08]  /*0c30*/  NOP ;  /* 0x0000000000007918 */ /* 0x000fd00000000000 */
[----:B------:R-:W0:Y:S02]  /*0c40*/  USETMAXREG.TRY_ALLOC.CTAPOOL UP0, 0xe8 ;  /* 0x000000e8000079c8 */ /* 0x000e240008000600 */
[----:B0-----:R-:W-:-:S13]  /*0c50*/  PLOP3.LUT P0, PT, PT, PT, UP0, 0x80, 0x0 ;  /* 0x000000000000781c */ /* 0x001fda0003f0f008 */
[----:B------:R-:W-:Y:S05]  /*0c60*/  @!P0 BRA `(.L_x_4) ;  /* 0xfffffffc00f08947 */ /* 0x000fea000383ffff */
[----:B------:R-:W-:Y:S01]  /*0c70*/  ULDC.64 UR4, c[0x0][0x598] ;  /* 0x0001660000047ab9 */ /* 0x000fe20000000a00 */
[----:B------:R-:W-:Y:S01]  /*0c80*/  ULDC.64 UR40, c[0x0][0x208] ;  /* 0x0000820000287ab9 */ /* 0x000fe20000000a00 */
[----:B------:R-:W-:-:S04]  /*0c90*/  ISETP.NE.U32.AND P0, PT, RZ, UR4, PT ;  /* 0x00000004ff007c0c */ /* 0x000fc8000bf05070 */
[----:B------:R-:W-:-:S13]  /*0ca0*/  ISETP.NE.AND.EX P0, PT, RZ, UR5, PT, P0 ;  /* 0x00000005ff007c0c */ /* 0x000fda000bf05300 */
[----:B------:R-:W-:Y:S05]  /*0cb0*/  @!P0 BRA `(.L_x_7) ;  /* 0x00000000001c8947 */ /* 0x000fea0003800000 */
[----:B------:R-:W0:Y:S02]  /*0cc0*/  LDC.64 R4, c[0x0][0x598] ;  /* 0x00016600ff047b82 */ /* 0x000e240000000a00 */
[----:B0-----:R-:W2:Y:S02]  /*0cd0*/  LDG.E.64 R4, desc[UR40][R4.64] ;  /* 0x0000002804047981 */ /* 0x001ea4000c1e1b00 */
[----:B--2---:R-:W-:-:S04]  /*0ce0*/  ISETP.NE.U32.AND P0, PT, R4, RZ, PT ;  /* 0x000000ff0400720c */ /* 0x004fc80003f05070 */
[----:B------:R-:W-:-:S13]  /*0cf0*/  ISETP.NE.AND.EX P0, PT, R5, RZ, PT, P0 ;  /* 0x000000ff0500720c */ /* 0x000fda0003f05300 */
[----:B------:R-:W-:Y:S05]  /*0d00*/  @!P0 BRA `(.L_x_7) ;  /* 0x0000000000088947 */ /* 0x000fea0003800000 */
[----:B------:R0:W5:Y:S01]  /*0d10*/  LD.E R185, desc[UR40][R4.64] ;  /* 0x0000002804b97980 */ /* 0x000162000c101900 */
[----:B------:R-:W-:Y:S05]  /*0d20*/  BRA `(.L_x_8) ;  /* 0x0000000000247947 */ /* 0x000fea0003800000 */
.L_x_7:
[----:B------:R-:W-:Y:S02]  /*0d30*/  ULDC.64 UR4, c[0x0][0x588] ;  /* 0x0001620000047ab9 */ /* 0x000fe40000000a00 */
[----:B------:R-:W-:-:S04]  /*0d40*/  ISETP.NE.U32.AND P0, PT, RZ, UR4, PT ;  /* 0x00000004ff007c0c */ /* 0x000fc8000bf05070 */
[----:B------:R-:W-:-:S13]  /*0d50*/  ISETP.NE.AND.EX P0, PT, RZ, UR5, PT, P0 ;  /* 0x00000005ff007c0c */ /* 0x000fda000bf05300 */
[----:B------:R-:W-:Y:S05]  /*0d60*/  @!P0 BRA `(.L_x_9) ;  /* 0x00000000000c8947 */ /* 0x000fea0003800000 */
[----:B------:R-:W0:Y:S02]  /*0d70*/  LDC.64 R4, c[0x0][0x588] ;  /* 0x00016200ff047b82 */ /* 0x000e240000000a00 */
[----:B0-----:R1:W5:Y:S01]  /*0d80*/  LDG.E R185, desc[UR40][R4.64] ;  /* 0x0000002804b97981 */ /* 0x001362000c1e1900 */
[----:B------:R-:W-:Y:S05]  /*0d90*/  BRA `(.L_x_8) ;  /* 0x0000000000087947 */ /* 0x000fea0003800000 */
.L_x_9:
[----:B------:R-:W-:Y:S02]  /*0da0*/  ULDC UR4, c[0x0][0x580] ;  /* 0x0001600000047ab9 */ /* 0x000fe40000000800 */
[----:B------:R-:W-:-:S07]  /*0db0*/  IMAD.U32 R185, RZ, RZ, UR4 ;  /* 0x00000004ffb97e24 */ /* 0x000fce000f8e00ff */
.L_x_8:
[----:B------:R-:W-:Y:S02]  /*0dc0*/  ULDC.64 UR4, c[0x0][0x5a0] ;  /* 0x0001680000047ab9 */ /* 0x000fe40000000a00 */
[----:B------:R-:W-:-:S04]  /*0dd0*/  ISETP.NE.U32.AND P0, PT, RZ, UR4, PT ;  /* 0x00000004ff007c0c */ /* 0x000fc8000bf05070 */
[----:B------:R-:W-:-:S13]  /*0de0*/  ISETP.NE.AND.EX P0, PT, RZ, UR5, PT, P0 ;  /* 0x00000005ff007c0c */ /* 0x000fda000bf05300 */
[----:B------:R-:W-:Y:S05]  /*0df0*/  @!P0 BRA `(.L_x_10) ;  /* 0x00000000001c8947 */ /* 0x000fea0003800000 */
[----:B01----:R-:W0:Y:S02]  /*0e00*/  LDC.64 R4, c[0x0][0x5a0] ;  /* 0x00016800ff047b82 */ /* 0x003e240000000a00 */
[----:B0-----:R-:W2:Y:S02]  /*0e10*/  LDG.E.64 R4, desc[UR40][R4.64] ;  /* 0x0000002804047981 */ /* 0x001ea4000c1e1b00 */
[----:B--2---:R-:W-:-:S04]  /*0e20*/  ISETP.NE.U32.AND P0, PT, R4, RZ, PT ;  /* 0x000000ff0400720c */ /* 0x004fc80003f05070 */
[----:B------:R-:W-:-:S13]  /*0e30*/  ISETP.NE.AND.EX P0, PT, R5, RZ, PT, P0 ;  /* 0x000000ff0500720c */ /* 0x000fda0003f05300 */
[----:B------:R-:W-:Y:S05]  /*0e40*/  @!P0 BRA `(.L_x_10) ;  /* 0x0000000000088947 */ /* 0x000fea0003800000 */
[----:B------:R0:W5:Y:S01]  /*0e50*/  LD.E R184, desc[UR40][R4.64] ;  /* 0x0000002804b87980 */ /* 0x000162000c101900 */
[----:B------:R-:W-:Y:S05]  /*0e60*/  BRA `(.L_x_11) ;  /* 0x0000000000247947 */ /* 0x000fea0003800000 */
.L_x_10:
[----:B------:R-:W-:Y:S02]  /*0e70*/  ULDC.64 UR4, c[0x0][0x590] ;  /* 0x0001640000047ab9 */ /* 0x000fe40000000a00 */
[----:B------:R-:W-:-:S04]  /*0e80*/  ISETP.NE.U32.AND P0, PT, RZ, UR4, PT ;  /* 0x00000004ff007c0c */ /* 0x000fc8000bf05070 */
[----:B------:R-:W-:-:S13]  /*0e90*/  ISETP.NE.AND.EX P0, PT, RZ, UR5, PT, P0 ;  /* 0x00000005ff007c0c */ /* 0x000fda000bf05300 */
[----:B------:R-:W-:Y:S05]  /*0ea0*/  @!P0 BRA `(.L_x_12) ;  /* 0x00000000000c8947 */ /* 0x000fea0003800000 */
[----:B01----:R-:W0:Y:S02]  /*0eb0*/  LDC.64 R4, c[0x0][0x590] ;  /* 0x00016400ff047b82 */ /* 0x003e240000000a00 */
[----:B0-----:R1:W5:Y:S01]  /*0ec0*/  LDG.E R184, desc[UR40][R4.64] ;  /* 0x0000002804b87981 */ /* 0x001362000c1e1900 */
[----:B------:R-:W-:Y:S05]  /*0ed0*/  BRA `(.L_x_11) ;  /* 0x0000000000087947 */ /* 0x000fea0003800000 */
.L_x_12:
[----:B------:R-:W-:Y:S02]  /*0ee0*/  ULDC UR4, c[0x0][0x584] ;  /* 0x0001610000047ab9 */ /* 0x000fe40000000800 */
[----:B------:R-:W-:-:S07]  /*0ef0*/  IMAD.U32 R184, RZ, RZ, UR4 ;  /* 0x00000004ffb87e24 */ /* 0x000fce000f8e00ff */
.L_x_11:
[----:B------:R-:W-:-:S13]  /*0f00*/  LOP3.LUT P0, RZ, R0, 0xff, RZ, 0xc0, !PT ;  /* 0x000000ff00ff7812 */ /* 0x000fda000780c0ff */
[----:B------:R-:W-:Y:S05]  /*0f10*/  @!P0 EXIT ;  /* 0x000000000000894d */ /* 0x000fea0003800000 */
[----:B------:R-:W-:Y:S01]  /*0f20*/  ULDC UR4, c[0x0][0x28c] ;  /* 0x0000a30000047ab9 */ /* 0x000fe20000000800 */
[----:B------:R-:W-:Y:S01]  /*0f30*/  LOP3.LUT R198, R16, 0x1, RZ, 0xfc, !PT ;  /* 0x0000000110c67812 */ /* 0x000fe200078efcff */
[----:B------:R-:W-:Y:S01]  /*0f40*/  UIADD3 UR4, UR4, 0x3f, URZ ;  /* 0x0000003f04047890 */ /* 0x000fe2000fffe03f */
[----:B------:R-:W-:Y:S01]  /*0f50*/  UMOV UR36, URZ ;  /* 0x0000003f00247c82 */ /* 0x000fe20008000000 */
[----:B------:R-:W-:Y:S02]  /*0f60*/  UMOV UR37, URZ ;  /* 0x0000003f00257c82 */ /* 0x000fe40008000000 */
[----:B------:R-:W-:-:S04]  /*0f70*/  USHF.R.S32.HI UR5, URZ, 0x1f, UR4 ;  /* 0x0000001f3f057899 */ /* 0x000fc80008011404 */
[----:B------:R-:W-:-:S04]  /*0f80*/  ULEA.HI UR5, UR5, UR4, URZ, 0x6 ;  /* 0x0000000405057291 */ /* 0x000fc8000f8f303f */
[----:B------:R-:W-:-:S12]  /*0f90*/  USHF.R.S32.HI UR38, URZ, 0x6, UR5 ;  /* 0x000000063f267899 */ /* 0x000fd80008011405 */
.L_x_348:
[----:B--2---:R-:W2:Y:S01]  /*0fa0*/  S2R R0, SR_TID.X ;  /* 0x0000000000007919 */ /* 0x004ea20000002100 */
[----:B---3--:R-:W3:Y:S01]  /*0fb0*/  S2UR UR6, SR_CgaCtaId ;  /* 0x00000000000679c3 */ /* 0x008ee20000008800 */
[----:B------:R-:W-:Y:S02]  /*0fc0*/  UMOV UR39, 0x400 ;  /* 0x0000040000277882 */ /* 0x000fe40000000000 */
[----:B---3--:R-:W-:Y:S01]  /*0fd0*/  ULEA UR39, UR6, UR39, 0x18 ;  /* 0x0000002706277291 */ /* 0x008fe2000f8ec03f */
[----:B--2---:R-:W-:-:S04]  /*0fe0*/  LOP3.LUT R0, R0, 0x80, RZ, 0xc0, !PT ;  /* 0x0000008000007812 */ /* 0x004fc800078ec0ff */
[----:B------:R-:W-:-:S06]  /*0ff0*/  SHF.R.U32.HI R0, RZ, 0x7, R0 ;  /* 0x00000007ff007819 */ /* 0x000fcc0000011600 */
[----:B------:R-:W2:Y:S02]  /*1000*/  SHFL.IDX PT, R0, R0, RZ, 0x1f ;  /* 0x00001fff00007589 */ /* 0x000ea400000e0000 */
[----:B--2---:R-:W-:-:S13]  /*1010*/  R2UR UR4, R0 ;  /* 0x00000000000472ca */ /* 0x004fda00000e0000 */
[----:B------:R-:W-:-:S04]  /*1020*/  ULEA.HI UR5, UR4, UR4, URZ, 0x1 ;  /* 0x0000000404057291 */ /* 0x000fc8000f8f083f */
[----:B------:R-:W-:-:S04]  /*1030*/  ULOP3.LUT UR5, UR5, 0x7fffe, URZ, 0xc0, !UPT ;  /* 0x0007fffe05057892 */ /* 0x000fc8000f8ec03f */
[----:B------:R-:W-:-:S03]  /*1040*/  UIADD3 UR5, UR4, -UR5, URZ ;  /* 0x8000000504057290 */ /* 0x000fc6000fffe03f */
[----:B------:R-:W-:Y:S01]  /*1050*/  ULDC UR4, c[0x0][0x28c] ;  /* 0x0000a30000047ab9 */ /* 0x000fe20000000800 */
[----:B------:R-:W-:Y:S01]  /*1060*/  ULEA UR5, UR5, UR39, 0xd ;  /* 0x0000002705057291 */ /* 0x000fe2000f8e683f */
[----:B------:R-:W-:-:S03]  /*1070*/  ISETP.LT.AND P0, PT, RZ, UR4, PT ;  /* 0x00000004ff007c0c */ /* 0x000fc6000bf01270 */
[----:B------:R-:W-:-:S04]  /*1080*/  UIADD3 UR5, UR5, 0x100, URZ ;  /* 0x0000010005057890 */ /* 0x000fc8000fffe03f */
[----:B------:R-:W-:-:S04]  /*1090*/  USHF.R.U32.HI UR5, URZ, 0x4, UR5 ;  /* 0x000000043f057899 */ /* 0x000fc80008011605 */
[----:B------:R-:W-:Y:S02]  /*10a0*/  ULOP3.LUT UR42, UR5, 0x3fff, URZ, 0xc0, !UPT ;  /* 0x00003fff052a7892 */ /* 0x000fe4000f8ec03f */
[----:B----45:R-:W-:Y:S10]  /*10b0*/  @P0 BRA `(.L_x_13) ;  /* 0x0000000000400947 */ /* 0x030ff40003800000 */
[----:B------:R-:W-:Y:S01]  /*10c0*/  MOV R0, 0x0 ;  /* 0x0000000000007802 */ /* 0x000fe20000000f00 */
[----:B------:R-:W-:Y:S01]  /*10d0*/  ULDC.64 UR4, c[0x4][0x68] ;  /* 0x01001a0000047ab9 */ /* 0x000fe20000000a00 */
[----:B------:R-:W-:Y:S01]  /*10e0*/  ULDC.64 UR6, c[0x4][0x8] ;  /* 0x0100020000067ab9 */ /* 0x000fe20000000a00 */
[----:B01----:R-:W-:Y:S01]  /*10f0*/  IMAD.U32 R4, RZ, RZ, UR4 ;  /* 0x00000004ff047e24 */ /* 0x003fe2000f8e00ff */
[----:B------:R0:W1:Y:S01]  /*1100*/  LDC.64 R14, c[0x4][R0] ;  /* 0x01000000000e7b82 */ /* 0x0000620000000a00 */
[----:B------:R-:W-:Y:S01]  /*1110*/  IMAD.U32 R5, RZ, RZ, UR5 ;  /* 0x00000005ff057e24 */ /* 0x000fe2000f8e00ff */
[----:B------:R-:W-:Y:S01]  /*1120*/  ULDC.64 UR4, c[0x4][0x70] ;  /* 0x01001c0000047ab9 */ /* 0x000fe20000000a00 */
[----:B------:R-:W-:Y:S02]  /*1130*/  IMAD.U32 R10, RZ, RZ, UR6 ;  /* 0x00000006ff0a7e24 */ /* 0x000fe4000f8e00ff */
[----:B------:R-:W-:Y:S02]  /*1140*/  IMAD.U32 R6, RZ, RZ, UR4 ;  /* 0x00000004ff067e24 */ /* 0x000fe4000f8e00ff */
[----:B------:R-:W-:-:S02]  /*1150*/  IMAD.U32 R7, RZ, RZ, UR5 ;  /* 0x00000005ff077e24 */ /* 0x000fc4000f8e00ff */
[----:B------:R-:W-:Y:S02]  /*1160*/  IMAD.U32 R11, RZ, RZ, UR7 ;  /* 0x00000007ff0b7e24 */ /* 0x000fe4000f8e00ff */
[----:B------:R-:W-:Y:S02]  /*1170*/  IMAD.MOV.U32 R8, RZ, RZ, 0x1e1 ;  /* 0x000001e1ff087424 */ /* 0x000fe400078e00ff */
[----:B------:R-:W-:Y:S02]  /*1180*/  IMAD.MOV.U32 R12, RZ, RZ, 0x1 ;  /* 0x00000001ff0c7424 */ /* 0x000fe400078e00ff */
[----:B0-----:R-:W-:-:S07]  /*1190*/  IMAD.MOV.U32 R13, RZ, RZ, RZ ;  /* 0x000000ffff0d7224 */ /* 0x001fce00078e00ff */
[----:B------:R-:W-:-:S07]  /*11a0*/  LEPC R20, `(.L_x_13) ;  /* 0x000000001014794e */ /* 0x000fce0000000000 */
[----:B-1---5:R-:W-:Y:S05]  /*11b0*/  CALL.ABS.NOINC R14 ;  /* 0x000000000e007343 */ /* 0x022fea0003c00000 */
.L_x_13:
[----:B------:R-:W-:-:S13]  /*11c0*/  ISETP.NE.AND P0, PT, R198, 0x3, PT ;  /* 0x00000003c600780c */ /* 0x000fda0003f05270 */
[----:B------:R-:W-:Y:S05]  /*11d0*/  @!P0 BRA `(.L_x_14) ;  /* 0x0000000000048947 */ /* 0x000fea0003800000 */
[----:B------:R-:W-:Y:S01]  /*11e0*/  BPT.TRAP 0x1 ;  /* 0x000000040000795c */ /* 0x000fe20000300000 */
.L_x_14:
[----:B------:R-:W-:Y:S02]  /*11f0*/  IMAD.U32 R3, RZ, RZ, UR37 ;  /* 0x00000025ff037e24 */ /* 0x000fe4000f8e00ff */
[----:B------:R-:W-:-:S03]  /*1200*/  IMAD.U32 R0, RZ, RZ, UR36 ;  /* 0x00000024ff007e24 */ /* 0x000fc6000f8e00ff */
[----:B------:R-:W-:Y:S02]  /*1210*/  LEA R3, R3, UR39, 0x3 ;  /* 0x0000002703037c11 */ /* 0x000fe4000f8e18ff */
[----:B------:R-:W-:-:S04]  /*1220*/  SHF.L.U32 R0, R0, 0x1f, RZ ;  /* 0x0000001f00007819 */ /* 0x000fc800000006ff */
[----:B------:R2:W3:Y:S01]  /*1230*/  SYNCS.PHASECHK.TRANS64.TRYWAIT P1, [R3+URZ], R0 ;  /* 0x00000000030075a7 */ /* 0x0004e2000802017f */
[----:B------:R-:W-:Y:S05]  /*1240*/  @!P0 BRA `(.L_x_15) ;  /* 0x0000000000048947 */ /* 0x000fea0003800000 */
[----:B------:R-:W-:Y:S01]  /*1250*/  BPT.TRAP 0x1 ;  /* 0x000000040000795c */ /* 0x000fe20000300000 */
.L_x_15:
[----:B---3--:R-:W-:Y:S05]  /*1260*/  @P1 BRA `(.L_x_16) ;  /* 0x0000000000081947 */ /* 0x008fea0003800000 */
[----:B------:R-:W3:Y:S02]  /*1270*/  SYNCS.PHASECHK.TRANS64.TRYWAIT P1, [R3+URZ], R0 ;  /* 0x00000000030075a7 */ /* 0x000ee4000802017f */
[----:B---3--:R-:W-:Y:S05]  /*1280*/  @!P1 BRA `(.L_x_17) ;  /* 0x000000dc00d89947 */ /* 0x008fea0003800000 */
.L_x_16:
[----:B------:R-:W-:-:S04]  /*1290*/  UISETP.LT.AND UP0, UPT, UR38, 0x1, UPT ;  /* 0x000000012600788c */ /* 0x000fc8000bf01270 */
[----:B------:R-:W-:-:S06]  /*12a0*/  USEL UR4, UR38, 0x1, UP0 ;  /* 0x0000000126047887 */ /* 0x000fcc0008000000 */
[----:B--23--:R-:W-:Y:S01]  /*12b0*/  IMAD.U32 R0, RZ, RZ, UR4 ;  /* 0x00000004ff007e24 */ /* 0x00cfe2000f8e00ff */
[----:B------:R-:W-:Y:S05]  /*12c0*/  WARPSYNC.ALL ;  /* 0x0000000000007948 */ /* 0x000fea0003800000 */
[----:B------:R-:W-:-:S04]  /*12d0*/  IADD3 R0, -R0, UR38, RZ ;  /* 0x0000002600007c10 */ /* 0x000fc8000fffe1ff */
[----:B------:R-:W-:Y:S01]  /*12e0*/  ISETP.GE.AND P1, PT, R0, 0x1, PT ;  /* 0x000000010000780c */ /* 0x000fe20003f26270 */
[----:B------:R-:W-:Y:S01]  /*12f0*/  UIADD3 UR4, UR39, 0x1e100, URZ ;  /* 0x0001e10027047890 */ /* 0x000fe2000fffe03f */
[----:B------:R-:W-:Y:S01]  /*1300*/  WARPGROUP.ARRIVE ;  /* 0x00000000000079c5 */ /* 0x000fe20000000000 */
[----:B------:R-:W-:Y:S01]  /*1310*/  UMOV UR13, 0x40000040 ;  /* 0x40000040000d7882 */ /* 0x000fe20000000000 */
[----:B------:R-:W-:Y:S01]  /*1320*/  UMOV UR15, 0x40000040 ;  /* 0x40000040000f7882 */ /* 0x000fe20000000000 */
[----:B------:R-:W-:Y:S02]  /*1330*/  USHF.R.U32.HI UR5, URZ, 0x4, UR4 ;  /* 0x000000043f057899 */ /* 0x000fe40008011604 */
[----:B------:R-:W-:Y:S02]  /*1340*/  ULOP3.LUT UR4, UR42, 0x10000, URZ, 0xfc, !UPT ;  /* 0x000100002a047892 */ /* 0x000fe4000f8efc3f */
[----:B------:R-:W-:Y:S02]  /*1350*/  ULOP3.LUT UR5, UR5, 0x3fff, URZ, 0xc0, !UPT ;  /* 0x00003fff05057892 */ /* 0x000fe4000f8ec03f */
[----:B------:R-:W-:-:S02]  /*1360*/  UIMAD UR6, UR37, 0x600, UR4 ;  /* 0x00000600250678a4 */ /* 0x000fc4000f8e0204 */
[----:B------:R-:W-:Y:S01]  /*1370*/  ULOP3.LUT UR5, UR5, 0x10000, URZ, 0xfc, !UPT ;  /* 0x0001000005057892 */ /* 0x000fe2000f8efc3f */
[----:B------:R-:W-:Y:S01]  /*1380*/  UMOV UR17, UR13 ;  /* 0x0000000d00117c82 */ /* 0x000fe20008000000 */
[----:B------:R-:W-:Y:S02]  /*1390*/  UMOV UR19, 0x40000040 ;  /* 0x4000004000137882 */ /* 0x000fe40000000000 */
[----:B------:R-:W-:Y:S01]  /*13a0*/  UIMAD UR8, UR37, 0x500, UR5 ;  /* 0x00000500250878a4 */ /* 0x000fe2000f8e0205 */
[----:B------:R-:W-:Y:S01]  /*13b0*/  UMOV UR12, UR6 ;  /* 0x00000006000c7c82 */ /* 0x000fe20008000000 */
[----:B------:R-:W-:Y:S02]  /*13c0*/  UMOV UR21, UR13 ;  /* 0x0000000d00157c82 */ /* 0x000fe40008000000 */
[----:B------:R-:W-:Y:S01]  /*13d0*/  UIADD3 UR18, UR8, 0x100, URZ ;  /* 0x0000010008127890 */ /* 0x000fe2000fffe03f */
[----:B------:R-:W-:Y:S02]  /*13e0*/  UMOV UR16, UR12 ;  /* 0x0000000c00107c82 */ /* 0x000fe40008000000 */
[----:B------:R-:W-:Y:S01]  /*13f0*/  UMOV UR14, UR8 ;  /* 0x00000008000e7c82 */ /* 0x000fe20008000000 */
[----:B------:R-:W-:Y:S01]  /*1400*/  UIADD3 UR22, UR8, 0x200, URZ ;  /* 0x0000020008167890 */ /* 0x000fe2000fffe03f */
[----:B------:R-:W-:Y:S01]  /*1410*/  HGMMA.64x32x16.F32 R168, gdesc[UR12], RZ, !UPT, gsb0 ;  /* 0x006000000ca879f0 */ /* 0x000fe2000c0008ff */
[----:B------:R-:W-:Y:S01]  /*1420*/  UMOV UR20, UR12 ;  /* 0x0000000c00147c82 */ /* 0x000fe20008000000 */
[----:B------:R-:W-:Y:S01]  /*1430*/  UMOV UR23, 0x40000040 ;  /* 0x4000004000177882 */ /* 0x000fe20000000000 */
[----:B------:R-:W-:Y:S01]  /*1440*/  UIADD3 UR26, UR8, 0x300, URZ ;  /* 0x00000300081a7890 */ /* 0x000fe2000fffe03f */
[----:B------:R-:W-:Y:S01]  /*1450*/  UMOV UR24, UR12 ;  /* 0x0000000c00187c82 */ /* 0x000fe20008000000 */
[----:B------:R-:W-:Y:S01]  /*1460*/  UMOV UR25, UR13 ;  /* 0x0000000d00197c82 */ /* 0x000fe20008000000 */
[----:B------:R-:W-:Y:S01]  /*1470*/  UMOV UR27, 0x40000040 ;  /* 0x40000040001b7882 */ /* 0x000fe20000000000 */
[----:B------:R-:W-:Y:S01]  /*1480*/  UIADD3 UR30, UR8, 0x400, URZ ;  /* 0x00000400081e7890 */ /* 0x000fe2000fffe03f */
[----:B------:R-:W-:Y:S01]  /*1490*/  UMOV UR28, UR12 ;  /* 0x0000000c001c7c82 */ /* 0x000fe20008000000 */
[----:B------:R-:W-:Y:S01]  /*14a0*/  UMOV UR29, UR13 ;  /* 0x0000000d001d7c82 */ /* 0x000fe20008000000 */
[----:B------:R-:W-:Y:S01]  /*14b0*/  UMOV UR31, 0x40000040 ;  /* 0x40000040001f7882 */ /* 0x000fe20000000000 */
[----:B------:R-:W-:-:S02]  /*14c0*/  UIADD3 UR7, UR6, 0x400, URZ ;  /* 0x0000040006077890 */ /* 0x000fc4000fffe03f */
[----:B------:R-:W-:Y:S01]  /*14d0*/  UIADD3 UR12, UR6, 0x2, URZ ;  /* 0x00000002060c7890 */ /* 0x000fe2000fffe03f */
[----:B------:R-:W-:Y:S01]  /*14e0*/  UMOV UR13, 0x40000040 ;  /* 0x40000040000d7882 */ /* 0x000fe20000000000 */
[----:B------:R-:W-:Y:S01]  /*14f0*/  UIADD3 UR10, UR8, 0x306, URZ ;  /* 0x00000306080a7890 */ /* 0x000fe2000fffe03f */
[----:B------:R-:W-:Y:S01]  /*1500*/  UMOV UR11, 0x40000040 ;  /* 0x40000040000b7882 */ /* 0x000fe20000000000 */
[----:B------:R-:W-:Y:S02]  /*1510*/  WARPGROUP.DEPBAR.LE gsb0, 0x0 ;  /* 0x00008000000079c5 */ /* 0x000fe40000010000 */
[----:B------:R-:W-:-:S06]  /*1520*/  WARPGROUP.ARRIVE ;  /* 0x00000000000079c5 */ /* 0x000fcc0000000000 */
[----:B------:R-:W-:Y:S03]  /*1530*/  HGMMA.64x32x16.F32 R136, gdesc[UR16], RZ, !UPT, gsb0 ;  /* 0x00600000108879f0 */ /* 0x000fe6000c0008ff */
        /* <DEDUP_REMOVED lines=8> */
[----:B------:R-:W-:Y:S01]  /*15c0*/  HGMMA.64x32x16.F32 R40, gdesc[UR28], RZ, !UPT, gsb0 ;  /* 0x006000001c2879f0 */ /* 0x000fe2000c0008ff */
[----:B------:R-:W-:Y:S01]  /*15d0*/  UMOV UR28, UR7 ;  /* 0x00000007001c7c82 */ /* 0x000fe20008000000 */
[----:B------:R-:W-:Y:S01]  /*15e0*/  UMOV UR29, 0x40000040 ;  /* 0x40000040001d7882 */ /* 0x000fe20000000000 */
[----:B------:R-:W-:Y:S01]  /*15f0*/  UMOV UR24, UR28 ;  /* 0x0000001c00187c82 */ /* 0x000fe20008000000 */
[----:B------:R-:W-:Y:S01]  /*1600*/  UMOV UR25, UR29 ;  /* 0x0000001d00197c82 */ /* 0x000fe20008000000 */
[----:B------:R-:W-:Y:S01]  /*1610*/  UMOV UR20, UR28 ;  /* 0x0000001c00147c82 */ /* 0x000fe20008000000 */
[----:B------:R-:W-:Y:S01]  /*1620*/  UMOV UR21, UR29 ;  /* 0x0000001d00157c82 */ /* 0x000fe20008000000 */
[----:B------:R-:W-:Y:S01]  /*1630*/  UMOV UR16, UR28 ;  /* 0x0000001c00107c82 */ /* 0x000fe20008000000 */
[----:B------:R-:W-:Y:S01]  /*1640*/  UMOV UR17, UR29 ;  /* 0x0000001d00117c82 */ /* 0x000fe20008000000 */
[----:B------:R-:W-:Y:S01]  /*1650*/  UIADD3 UR7, UR6, 0x402, URZ ;  /* 0x0000040206077890 */ /* 0x000fe2000fffe03f */
[----:B------:R-:W-:-:S02]  /*1660*/  WARPGROUP.DEPBAR.LE gsb0, 0x0 ;  /* 0x00008000000079c5 */ /* 0x000fc40000010000 */
[----:B------:R-:W-:-:S06]  /*1670*/  WARPGROUP.ARRIVE ;  /* 0x00000000000079c5 */ /* 0x000fcc0000000000 */
[----:B------:R-:W-:Y:S01]  /*1680*/  HGMMA.64x32x16.F32 R24, gdesc[UR28], RZ, !UPT, gsb0 ;  /* 0x006000001c1879f0 */ /* 0x000fe2000c0008ff */
[----:B------:R-:W-:Y:S01]  /*1690*/  UMOV UR30, UR14 ;  /* 0x0000000e001e7c82 */ /* 0x000fe20008000000 */
[----:B------:R-:W-:Y:S01]  /*16a0*/  UMOV UR31, UR15 ;  /* 0x0000000f001f7c82 */ /* 0x000fe20008000000 */
[----:B------:R-:W-:Y:S01]  /*16b0*/  UIADD3 UR14, UR8, 0x2, URZ ;  /* 0x00000002080e7890 */ /* 0x000fe2000fffe03f */
[----:B------:R-:W-:Y:S01]  /*16c0*/  UMOV UR15, 0x40000040 ;  /* 0x40000040000f7882 */ /* 0x000fe20000000000 */
[----:B------:R-:W-:Y:S02]  /*16d0*/  WARPGROUP.DEPBAR.LE gsb0, 0x0 ;  /* 0x00008000000079c5 */ /* 0x000fe40000010000 */
[----:B------:R-:W-:-:S06]  /*16e0*/  WARPGROUP.ARRIVE ;  /* 0x00000000000079c5 */ /* 0x000fcc0000000000 */
[----:B------:R-:W-:Y:S01]  /*16f0*/  HGMMA.64x32x16.F32 R56, gdesc[UR24], RZ, !UPT, gsb0 ;  /* 0x00600000183879f0 */ /* 0x000fe2000c0008ff */
[----:B------:R-:W-:Y:S01]  /*1700*/  UIADD3 UR26, UR8, 0x302, URZ ;  /* 0x00000302081a7890 */ /* 0x000fe2000fffe03f */
[----:B------:R-:W-:Y:S01]  /*1710*/  UMOV UR24, UR12 ;  /* 0x0000000c00187c82 */ /* 0x000fe20008000000 */
[----:B------:R-:W-:Y:S01]  /*1720*/  UMOV UR25, UR13 ;  /* 0x0000000d00197c82 */ /* 0x000fe20008000000 */
        /* <DEDUP_REMOVED lines=24> */
[----:B------:R-:W-:Y:S03]  /*18b0*/  HGMMA.64x32x16.F32 R168, gdesc[UR12], R168, gsb0 ;  /* 0x006000000ca879f0 */ /* 0x000fe600080008a8 */
        /* <DEDUP_REMOVED lines=11> */
[----:B------:R-:W-:Y:S01]  /*1970*/  HGMMA.64x32x16.F32 R40, gdesc[UR28], R40, gsb0 ;  /* 0x006000001c2879f0 */ /* 0x000fe20008000828 */
        /* <DEDUP_REMOVED lines=13> */
[----:B------:R-:W-:Y:S01]  /*1a50*/  HGMMA.64x32x16.F32 R24, gdesc[UR28], R24, gsb0 ;  /* 0x006000001c1879f0 */ /* 0x000fe20008000818 */
[----:B------:R-:W-:Y:S01]  /*1a60*/  UIADD3 UR30, UR8, 0x404, URZ ;  /* 0x00000404081e7890 */ /* 0x000fe2000fffe03f */
[----:B------:R-:W-:Y:S01]  /*1a70*/  UMOV UR31, 0x40000040 ;  /* 0x40000040001f7882 */ /* 0x000fe20000000000 */
[----:B------:R-:W-:Y:S02]  /*1a80*/  WARPGROUP.DEPBAR.LE gsb0, 0x0 ;  /* 0x00008000000079c5 */ /* 0x000fe40000010000 */
        /* <DEDUP_REMOVED lines=17> */
[----:B------:R-:W-:Y:S02]  /*1ba0*/  UIADD3 UR12, UR6, 0x4, URZ ;  /* 0x00000004060c7890 */ /* 0x000fe4000fffe03f */
[----:B------:R-:W-:Y:S01]  /*1bb0*/  UIADD3 UR14, UR8, 0x4, URZ ;  /* 0x00000004080e7890 */ /* 0x000fe2000fffe03f */
[----:B------:R-:W-:Y:S01]  /*1bc0*/  UMOV UR13, 0x40000040 ;  /* 0x40000040000d7882 */ /* 0x000fe20000000000 */
[----:B------:R-:W-:Y:S01]  /*1bd0*/  UMOV UR15, 0x40000040 ;  /* 0x40000040000f7882 */ /* 0x000fe20000000000 */
[----:B------:R-:W-:Y:S02]  /*1be0*/  UMOV UR17, UR13 ;  /* 0x0000000d00117c82 */ /* 0x000fe40008000000 */
[----:B------:R-:W-:Y:S01]  /*1bf0*/  UMOV UR16, UR12 ;  /* 0x0000000c00107c82 */ /* 0x000fe20008000000 */
[----:B------:R-:W-:Y:S01]  /*1c00*/  UMOV UR20, UR12 ;  /* 0x0000000c00147c82 */ /* 0x000fe20008000000 */
[----:B------:R-:W-:Y:S01]  /*1c10*/  UMOV UR21, UR13 ;  /* 0x0000000d00157c82 */ /* 0x000fe20008000000 */
[----:B------:R-:W-:Y:S01]  /*1c20*/  UMOV UR24, UR12 ;  /* 0x0000000c00187c82 */ /* 0x000fe20008000000 */
[----:B------:R-:W-:Y:S01]  /*1c30*/  UMOV UR25, UR13 ;  /* 0x0000000d00197c82 */ /* 0x000fe20008000000 */
[----:B------:R-:W-:Y:S01]  /*1c40*/  UMOV UR28, UR12 ;  /* 0x0000000c001c7c82 */ /* 0x000fe20008000000 */
[----:B------:R-:W-:Y:S01]  /*1c50*/  UMOV UR29, UR13 ;  /* 0x0000000d001d7c82 */ /* 0x000fe20008000000 */
[----:B------:R-:W-:-:S02]  /*1c60*/  WARPGROUP.DEPBAR.LE gsb0, 0x0 ;  /* 0x00008000000079c5 */ /* 0x000fc40000010000 */
        /* <DEDUP_REMOVED lines=99> */
[----:B------:R-:W-:Y:S05]  /*22a0*/  @!P1 BRA `(.L_x_18) ;  /* 0x00000010006c9947 */ /* 0x000fea0003800000 */
[----:B------:R-:W-:Y:S01]  /*22b0*/  UIADD3 UR7, UR37, 0x1, URZ ;  /* 0x0000000125077890 */ /* 0x000fe2000fffe03f */
[----:B------:R-:W-:-:S03]  /*22c0*/  IMAD.MOV.U32 R3, RZ, RZ, R0 ;  /* 0x000000ffff037224 */ /* 0x000fc600078e0000 */
[----:B------:R-:W-:-:S04]  /*22d0*/  UISETP.NE.AND UP0, UPT, UR7, 0x5, UPT ;  /* 0x000000050700788c */ /* 0x000fc8000bf05270 */
[----:B------:R-:W-:Y:S02]  /*22e0*/  USEL UR6, URZ, 0x1, UP0 ;  /* 0x000000013f067887 */ /* 0x000fe40008000000 */
[----:B------:R-:W-:Y:S02]  /*22f0*/  USEL UR7, UR7, URZ, UP0 ;  /* 0x0000003f07077287 */ /* 0x000fe40008000000 */
[----:B------:R-:W-:-:S06]  /*2300*/  ULOP3.LUT UR6, UR36, UR6, URZ, 0x3c, !UPT ;  /* 0x0000000624067292 */ /* 0x000fcc000f8e3c3f */
[----:B------:R-:W-:Y:S01]  /*2310*/  IMAD.U32 R6, RZ, RZ, UR6 ;  /* 0x00000006ff067e24 */ /* 0x000fe2000f8e00ff */
[----:B------:R-:W-:-:S06]  /*2320*/  UMOV UR6, UR37 ;  /* 0x0000002500067c82 */ /* 0x000fcc0008000000 */
.L_x_25:
[----:B------:R-:W-:Y:S05]  /*2330*/  @!P0 BRA `(.L_x_19) ;  /* 0x0000000000048947 */ /* 0x000fea0003800000 */
[----:B------:R-:W-:Y:S01]  /*2340*/  BPT.TRAP 0x1 ;  /* 0x000000040000795c */ /* 0x000fe20000300000 */
.L_x_19:
[----:B------:R-:W-:Y:S01]  /*2350*/  ULEA UR8, UR7, UR39, 0x3 ;  /* 0x0000002707087291 */ /* 0x000fe2000f8e183f */
[----:B01----:R-:W-:-:S08]  /*2360*/  SHF.L.U32 R4, R6, 0x1f, RZ ;  /* 0x0000001f06047819 */ /* 0x003fd000000006ff */
[----:B------:R0:W1:Y:S01]  /*2370*/  SYNCS.PHASECHK.TRANS64.TRYWAIT P1, [UR8], R4 ;  /* 0x00000004ff0075a7 */ /* 0x0000620008020148 */
[----:B------:R-:W-:Y:S05]  /*2380*/  @!P0 BRA `(.L_x_20) ;  /* 0x0000000000048947 */ /* 0x000fea0003800000 */
[----:B------:R-:W-:Y:S01]  /*2390*/  BPT.TRAP 0x1 ;  /* 0x000000040000795c */ /* 0x000fe20000300000 */
.L_x_20:
[----:B-1----:R-:W-:Y:S05]  /*23a0*/  @P1 BRA `(.L_x_21) ;  /* 0x0000000000081947 */ /* 0x002fea0003800000 */
[----:B------:R-:W1:Y:S02]  /*23b0*/  SYNCS.PHASECHK.TRANS64.TRYWAIT P1, [UR8], R4 ;  /* 0x00000004ff0075a7 */ /* 0x000e640008020148 */
[----:B-1----:R-:W-:Y:S05]  /*23c0*/  @!P1 BRA `(.L_x_22) ;  /* 0x000000cc009c9947 */ /* 0x002fea0003800000 */
.L_x_21:
[----:B------:R-:W-:Y:S01]  /*23d0*/  UIMAD UR8, UR7, 0x600, UR4 ;  /* 0x00000600070878a4 */ /* 0x000fe2000f8e0204 */
[----:B------:R-:W-:Y:S01]  /*23e0*/  WARPGROUP.ARRIVE ;  /* 0x00000000000079c5 */ /* 0x000fe20000000000 */
[----:B------:R-:W-:Y:S01]  /*23f0*/  UIMAD UR10, UR7, 0x500, UR5 ;  /* 0x00000500070a78a4 */ /* 0x000fe2000f8e0205 */
[----:B------:R-:W-:Y:S01]  /*2400*/  UMOV UR9, 0x40000040 ;  /* 0x4000004000097882 */ /* 0x000fe20000000000 */
[----:B------:R-:W-:Y:S02]  /*2410*/  UMOV UR11, 0x40000040 ;  /* 0x40000040000b7882 */ /* 0x000fe40000000000 */
[----:B------:R-:W-:Y:S01]  /*2420*/  UIADD3 UR14, UR10, 0x100, URZ ;  /* 0x000001000a0e7890 */ /* 0x000fe2000fffe03f */
[----:B------:R-:W-:Y:S01]  /*2430*/  UMOV UR12, UR8 ;  /* 0x00000008000c7c82 */ /* 0x000fe20008000000 */
[----:B------:R-:W-:Y:S01]  /*2440*/  UMOV UR13, UR9 ;  /* 0x00000009000d7c82 */ /* 0x000fe20008000000 */
[----:B------:R-:W-:Y:S02]  /*2450*/  UMOV UR15, 0x40000040 ;  /* 0x40000040000f7882 */ /* 0x000fe40000000000 */
[----:B------:R-:W-:Y:S01]  /*2460*/  HGMMA.64x32x16.F32 R168, gdesc[UR8], R168, gsb0 ;  /* 0x0060000008a879f0 */ /* 0x000fe200080008a8 */
        /* <DEDUP_REMOVED lines=13> */
[----:B------:R-:W-:Y:S01]  /*2540*/  UMOV UR31, 0x40000040 ;  /* 0x40000040001f7882 */ /* 0x000fe20000000000 */
[----:B------:R-:W-:Y:S01]  /*2550*/  UIADD3 UR9, UR8, 0x402, URZ ;  /* 0x0000040208097890 */ /* 0x000fe2000fffe03f */
[----:B------:R-:W-:-:S02]  /*2560*/  WARPGROUP.DEPBAR.LE gsb0, 0x0 ;  /* 0x00008000000079c5 */ /* 0x000fc40000010000 */
[----:B------:R-:W-:-:S06]  /*2570*/  WARPGROUP.ARRIVE ;  /* 0x00000000000079c5 */ /* 0x000fcc0000000000 */
[----:B------:R-:W-:Y:S01]  /*2580*/  HGMMA.64x32x16.F32 R136, gdesc[UR12], R136, gsb0 ;  /* 0x006000000c8879f0 */ /* 0x000fe20008000888 */
[----:B------:R-:W-:Y:S02]  /*2590*/  UIADD3 UR12, UR8, 0x400, URZ ;  /* 0x00000400080c7890 */ /* 0x000fe4000fffe03f */
        /* <DEDUP_REMOVED lines=17> */
[----:B------:R-:W-:Y:S02]  /*26b0*/  WARPGROUP.DEPBAR.LE gsb0, 0x0 ;  /* 0x00008000000079c5 */ /* 0x000fe40000010000 */
[----:B------:R-:W-:-:S06]  /*26c0*/  WARPGROUP.ARRIVE ;  /* 0x00000000000079c5 */ /* 0x000fcc0000000000 */
[----:B------:R-:W-:Y:S01]  /*26d0*/  HGMMA.64x32x16.F32 R24, gdesc[UR24], R24, gsb0 ;  /* 0x00600000181879f0 */ /* 0x000fe20008000818 */
[----:B------:R-:W-:Y:S01]  /*26e0*/  UMOV UR26, UR10 ;  /* 0x0000000a001a7c82 */ /* 0x000fe20008000000 */
[----:B------:R-:W-:Y:S01]  /*26f0*/  UMOV UR27, UR11 ;  /* 0x0000000b001b7c82 */ /* 0x000fe20008000000 */
        /* <DEDUP_REMOVED lines=24> */
[----:B------:R-:W-:-:S02]  /*2880*/  WARPGROUP.DEPBAR.LE gsb0, 0x0 ;  /* 0x00008000000079c5 */ /* 0x000fc40000010000 */
[----:B------:R-:W-:-:S06]  /*2890*/  WARPGROUP.ARRIVE ;  /* 0x00000000000079c5 */ /* 0x000fcc0000000000 */
[----:B------:R-:W-:Y:S01]  /*28a0*/  HGMMA.64x32x16.F32 R152, gdesc[UR24], R152, gsb0 ;  /* 0x00600000189879f0 */ /* 0x000fe20008000898 */
        /* <DEDUP_REMOVED lines=96> */
[----:B------:R-:W-:Y:S02]  /*2eb0*/  UIADD3 UR24, UR10, 0x306, URZ ;  /* 0x000003060a187890 */ /* 0x000fe4000fffe03f */
        /* <DEDUP_REMOVED lines=33> */
[----:B------:R-:W-:-:S03]  /*30d0*/  UIADD3 UR16, UR8, 0x406, URZ ;  /* 0x0000040608107890 */ /* 0x000fc6000fffe03f */
[----:B------:R-:W-:Y:S01]  /*30e0*/  UMOV UR8, UR12 ;  /* 0x0000000c00087c82 */ /* 0x000fe20008000000 */
        /* <DEDUP_REMOVED lines=36> */
[----:B------:R-:W-:Y:S01]  /*3330*/  BPT.TRAP 0x1 ;  /* 0x000000040000795c */ /* 0x000fe20000300000 */
.L_x_23:
[----:B------:R-:W-:Y:S01]  /*3340*/  ULEA UR8, UR6, UR39, 0x3 ;  /* 0x0000002706087291 */ /* 0x000fe2000f8e183f */
[----:B------:R-:W-:-:S03]  /*3350*/  ISETP.GT.U32.AND P1, PT, R16, 0x1, PT ;  /* 0x000000011000780c */ /* 0x000fc60003f24070 */
[----:B------:R-:W-:-:S04]  /*3360*/  UIADD3 UR8, UR8, 0x28, URZ ;  /* 0x0000002808087890 */ /* 0x000fc8000fffe03f */
[----:B------:R-:W-:-:S09]  /*3370*/  UPRMT UR8, URZ, 0x654, UR8 ;  /* 0x000006543f087896 */ /* 0x000fd20008000008 */
[----:B------:R-:W-:Y:S01]  /*3380*/  SYNCS.ARRIVE.TRANS64.RED.A1T0 RZ, [UR8], RZ ;  /* 0x000000ffffff79a7 */ /* 0x000fe20008100408 */
[----:B------:R-:W-:Y:S05]  /*3390*/  @P1 BRA `(.L_x_24) ;  /* 0x0000000000041947 */ /* 0x000fea0003800000 */
[----:B------:R-:W-:Y:S01]  /*33a0*/  BPT.TRAP 0x1 ;  /* 0x000000040000795c */ /* 0x000fe20000300000 */
.L_x_24:
[----:B------:R-:W-:Y:S01]  /*33b0*/  UIADD3 UR7, UR7, 0x1, URZ ;  /* 0x0000000107077890 */ /* 0x000fe2000fffe03f */
[C---:B------:R-:W-:Y:S01]  /*33c0*/  ISETP.GT.AND P1, PT, R3.reuse, 0x1, PT ;  /* 0x000000010300780c */ /* 0x040fe20003f24270 */
[----:B------:R-:W-:Y:S01]  /*33d0*/  UIADD3 UR6, UR6, 0x1, URZ ;  /* 0x0000000106067890 */ /* 0x000fe2000fffe03f */
[----:B------:R-:W-:Y:S01]  /*33e0*/  VIADD R3, R3, 0xffffffff ;  /* 0xffffffff03037836 */ /* 0x000fe20000000000 */
[----:B------:R-:W-:Y:S02]  /*33f0*/  UISETP.NE.AND UP0, UPT, UR7, 0x5, UPT ;  /* 0x000000050700788c */ /* 0x000fe4000bf05270 */
[----:B------:R-:W-:Y:S02]  /*3400*/  UISETP.NE.AND UP1, UPT, UR6, 0x5, UPT ;  /* 0x000000050600788c */ /* 0x000fe4000bf25270 */
[----:B------:R-:W-:Y:S02]  /*3410*/  USEL UR8, URZ, 0x1, UP0 ;  /* 0x000000013f087887 */ /* 0x000fe40008000000 */
[----:B------:R-:W-:-:S02]  /*3420*/  USEL UR7, UR7, URZ, UP0 ;  /* 0x0000003f07077287 */ /* 0x000fc40008000000 */
[----:B------:R-:W-:Y:S02]  /*3430*/  USEL UR6, UR6, URZ, UP1 ;  /* 0x0000003f06067287 */ /* 0x000fe40008800000 */
[----:B------:R-:W-:Y:S01]  /*3440*/  LOP3.LUT R6, R6, UR8, RZ, 0x3c, !PT ;  /* 0x0000000806067c12 */ /* 0x000fe2000f8e3cff */
[----:B------:R-:W-:Y:S09]  /*3450*/  @P1 BRA `(.L_x_25) ;  /* 0xffffffec00b41947 */ /* 0x000ff2000383ffff */
.L_x_18:
[----:B------:R-:W2:Y:S02]  /*3460*/  LDC R3, c[0x0][0x28c] ;  /* 0x0000a300ff037b82 */ /* 0x000ea40000000800 */
[----:B--2---:R-:W-:-:S13]  /*3470*/  ISETP.GE.AND P1, PT, R3, 0x1, PT ;  /* 0x000000010300780c */ /* 0x004fda0003f26270 */
[----:B------:R-:W-:Y:S05]  /*3480*/  @!P1 BRA `(.L_x_26) ;  /* 0x0000000000349947 */ /* 0x000fea0003800000 */
[----:B------:R-:W-:Y:S05]  /*3490*/  @!P0 BRA `(.L_x_27) ;  /* 0x0000000000048947 */ /* 0x000fea0003800000 */
[----:B------:R-:W-:Y:S01]  /*34a0*/  BPT.TRAP 0x1 ;  /* 0x000000040000795c */ /* 0x000fe20000300000 */
.L_x_27:
[----:B------:R-:W-:Y:S01]  /*34b0*/  VIADD R0, R0, UR37 ;  /* 0x0000002500007c36 */ /* 0x000fe20008000000 */
[----:B------:R-:W-:-:S03]  /*34c0*/  ISETP.GT.U32.AND P0, PT, R16, 0x1, PT ;  /* 0x000000011000780c */ /* 0x000fc60003f04070 */
[----:B01----:R-:W-:-:S05]  /*34d0*/  IMAD.WIDE.U32 R4, R0, -0x33333333, RZ ;  /* 0xcccccccd00047825 */ /* 0x003fca00078e00ff */
[----:B------:R-:W-:-:S05]  /*34e0*/  SHF.R.U32.HI R5, RZ, 0x2, R5 ;  /* 0x00000002ff057819 */ /* 0x000fca0000011605 */
[----:B------:R-:W-:-:S05]  /*34f0*/  IMAD R0, R5, -0x5, R0 ;  /* 0xfffffffb05007824 */ /* 0x000fca00078e0200 */
[----:B------:R-:W-:-:S05]  /*3500*/  LEA R0, R0, UR39, 0x3 ;  /* 0x0000002700007c11 */ /* 0x000fca000f8e18ff */
[----:B------:R-:W-:-:S05]  /*3510*/  VIADD R0, R0, 0x28 ;  /* 0x0000002800007836 */ /* 0x000fca0000000000 */
[----:B------:R-:W-:-:S04]  /*3520*/  PRMT R0, RZ, 0x654, R0 ;  /* 0x00000654ff007816 */ /* 0x000fc80000000000 */
[----:B------:R2:W-:Y:S01]  /*3530*/  SYNCS.ARRIVE.TRANS64.RED.A1T0 RZ, [R0+URZ], RZ ;  /* 0x000000ff00ff79a7 */ /* 0x0005e2000810043f */
[----:B------:R-:W-:Y:S05]  /*3540*/  @P0 BRA `(.L_x_26) ;  /* 0x0000000000040947 */ /* 0x000fea0003800000 */
[----:B------:R-:W-:Y:S01]  /*3550*/  BPT.TRAP 0x1 ;  /* 0x000000040000795c */ /* 0x000fe20000300000 */
.L_x_26:
[----:B--2---:R-:W2:Y:S01]  /*3560*/  S2R R0, SR_TID.X ;  /* 0x0000000000007919 */ /* 0x004ea20000002100 */
[----:B01----:R-:W0:Y:S01]  /*3570*/  LDC R5, c[0x0][0x288] ;  /* 0x0000a200ff057b82 */ /* 0x003e220000000800 */
[----:B------:R-:W-:Y:S01]  /*3580*/  IMAD R23, R23, 0xa0, RZ ;  /* 0x000000a017177824 */ /* 0x000fe200078e02ff */
[----:B------:R-:W-:Y:S01]  /*3590*/  UIADD3 UR37, UR38, UR37, URZ ;  /* 0x0000002526257290 */ /* 0x000fe2000fffe03f */
[----:B------:R-:W1:Y:S01]  /*35a0*/  S2R R6, SR_TID.X ;  /* 0x0000000000067919 */ /* 0x000e620000002100 */
[----:B------:R-:W-:Y:S01]  /*35b0*/  ULDC UR7, c[0x0][0x284] ;  /* 0x0000a10000077ab9 */ /* 0x000fe20000000800 */
[----:B------:R-:W-:Y:S01]  /*35c0*/  UISETP.GE.U32.AND UP1, UPT, UR38, 0x5, UPT ;  /* 0x000000052600788c */ /* 0x000fe2000bf26070 */
[----:B------:R-:W-:Y:S01]  /*35d0*/  SHF.R.S32.HI R11, RZ, 0x1f, R17 ;  /* 0x0000001fff0b7819 */ /* 0x000fe20000011411 */
[----:B------:R-:W-:Y:S01]  /*35e0*/  UISETP.GT.U32.AND UP0, UPT, UR37, 0x4, UPT ;  /* 0x000000042500788c */ /* 0x000fe2000bf04070 */
[----:B------:R-:W-:Y:S01]  /*35f0*/  IMAD.MOV.U32 R197, RZ, RZ, RZ ;  /* 0x000000ffffc57224 */ /* 0x000fe200078e00ff */
[----:B------:R-:W-:-:S02]  /*3600*/  UIMAD.WIDE.U32 UR4, UR37, -0x33333333, URZ ;  /* 0xcccccccd250478a5 */ /* 0x000fc4000f8e003f */
[----:B------:R-:W-:Y:S01]  /*3610*/  UISETP.LT.U32.AND UP0, UPT, UR38, 0x5, UP0 ;  /* 0x000000052600788c */ /* 0x000fe20008701070 */
[----:B------:R-:W-:Y:S01]  /*3620*/  ULDC.64 UR8, c[0x0][0x5d0] ;  /* 0x0001740000087ab9 */ /* 0x000fe20000000a00 */
[----:B------:R-:W-:Y:S02]  /*3630*/  USHF.R.U32.HI UR4, URZ, 0x2, UR5 ;  /* 0x000000023f047899 */ /* 0x000fe40008011605 */
[----:B------:R-:W-:Y:S02]  /*3640*/  USEL UR6, URZ, 0x1, !UP0 ;  /* 0x000000013f067887 */ /* 0x000fe4000c000000 */
[----:B------:R-:W-:Y:S02]  /*3650*/  UIMAD UR37, UR4, -0x5, UR37 ;  /* 0xfffffffb042578a4 */ /* 0x000fe4000f8e0225 */
[----:B------:R-:W-:Y:S01]  /*3660*/  ULOP3.LUT UR36, UR36, UR6, URZ, 0x3c, !UPT ;  /* 0x0000000624247292 */ /* 0x000fe2000f8e3c3f */
[----:B0-----:R-:W-:-:S03]  /*3670*/  ISETP.GE.AND P0, PT, R23, R5, PT ;  /* 0x000000051700720c */ /* 0x001fc60003f06270 */
[----:B------:R-:W-:Y:S01]  /*3680*/  @UP1 ULOP3.LUT UR36, UR36, 0x1, UR4, 0x78, !UPT ;  /* 0x0000000124241892 */ /* 0x000fe2000f8e7804 */
[----:B--2---:R-:W-:-:S04]  /*3690*/  SHF.R.U32.HI R0, RZ, 0x7, R0 ;  /* 0x00000007ff007819 */ /* 0x004fc80000011600 */
[----:B------:R-:W-:Y:S01]  /*36a0*/  LOP3.LUT R0, R0, 0x1, RZ, 0xc0, !PT ;  /* 0x0000000100007812 */ /* 0x000fe200078ec0ff */
[C---:B-1----:R-:W-:Y:S01]  /*36b0*/  IMAD.SHL.U32 R186, R6.reuse, 0x2, RZ ;  /* 0x0000000206ba7824 */ /* 0x042fe200078e00ff */
[----:B------:R-:W-:Y:S02]  /*36c0*/  SHF.R.U32.HI R3, RZ, 0x2, R6 ;  /* 0x00000002ff037819 */ /* 0x000fe40000011606 */
[----:B------:R-:W-:Y:S01]  /*36d0*/  LOP3.LUT R4, R6, 0x60, RZ, 0xc0, !PT ;  /* 0x0000006006047812 */ /* 0x000fe200078ec0ff */
[----:B------:R-:W-:Y:S01]  /*36e0*/  IMAD.SHL.U32 R196, R0, 0x40, RZ ;  /* 0x0000004000c47824 */ /* 0x000fe200078e00ff */
[----:B------:R-:W-:Y:S02]  /*36f0*/  LOP3.LUT R3, R3, 0x7, RZ, 0xc0, !PT ;  /* 0x0000000703037812 */ /* 0x000fe400078ec0ff */
[----:B------:R-:W-:Y:S02]  /*3700*/  SHF.R.U32.HI R4, RZ, 0x1, R4 ;  /* 0x00000001ff047819 */ /* 0x000fe40000011604 */
[----:B------:R-:W-:-:S02]  /*3710*/  LOP3.LUT R196, R196, 0x40, R3, 0xe2, !PT ;  /* 0x00000040c4c47812 */ /* 0x000fc400078ee203 */
[-C--:B------:R-:W-:Y:S02]  /*3720*/  IADD3 R3, RZ, -R4.reuse, -R3 ;  /* 0x80000004ff037210 */ /* 0x080fe40007ffe803 */
[----:B------:R-:W-:Y:S02]  /*3730*/  LOP3.LUT R186, R23, 0x6, R186, 0xf8, !PT ;  /* 0x0000000617ba7812 */ /* 0x000fe400078ef8ba */
[----:B------:R-:W-:Y:S01]  /*3740*/  LOP3.LUT R196, R196, R4, RZ, 0xfc, !PT ;  /* 0x00000004c4c47212 */ /* 0x000fe200078efcff */
[----:B------:R-:W-:Y:S01]  /*3750*/  IMAD R3, R0, -0x40, R3 ;  /* 0xffffffc000037824 */ /* 0x000fe200078e0203 */
[----:B------:R-:W-:Y:S01]  /*3760*/  LOP3.LUT R0, R6, 0x3, RZ, 0xc0, !PT ;  /* 0x0000000306007812 */ /* 0x000fe200078ec0ff */
[C---:B------:R-:W-:Y:S01]  /*3770*/  IMAD R6, R22.reuse, 0xc0, RZ ;  /* 0x000000c016067824 */ /* 0x040fe200078e02ff */
[----:B------:R-:W-:Y:S01]  /*3780*/  SHF.R.S32.HI R187, RZ, 0x1f, R186 ;  /* 0x0000001fffbb7819 */ /* 0x000fe200000114ba */
[----:B------:R-:W-:-:S03]  /*3790*/  IMAD.WIDE R196, R22, 0xc0, R196 ;  /* 0x000000c016c47825 */ /* 0x000fc600078e02c4 */
[----:B------:R-:W-:Y:S01]  /*37a0*/  ISETP.GE.OR P0, PT, R6, UR7, P0 ;  /* 0x0000000706007c0c */ /* 0x000fe20008706670 */
[----:B------:R-:W-:Y:S02]  /*37b0*/  IMAD R8, R0, -0x2, R5 ;  /* 0xfffffffe00087824 */ /* 0x000fe400078e0205 */
[----:B------:R-:W-:Y:S02]  /*37c0*/  IMAD R0, R11, UR8, RZ ;  /* 0x000000080b007c24 */ /* 0x000fe4000f8e02ff */
[----:B------:R-:W-:-:S04]  /*37d0*/  IMAD.WIDE.U32 R4, R17, UR8, R186 ;  /* 0x0000000811047c25 */ /* 0x000fc8000f8e00ba */
[----:B------:R-:W-:Y:S01]  /*37e0*/  IMAD R7, R17, UR9, R0 ;  /* 0x0000000911077c24 */ /* 0x000fe2000f8e0200 */
[----:B------:R-:W-:Y:S01]  /*37f0*/  IADD3 R0, -R6, UR7, R3 ;  /* 0x0000000706007c10 */ /* 0x000fe2000fffe103 */
[----:B------:R-:W-:Y:S02]  /*3800*/  IMAD.IADD R3, R8, 0x1, -R23 ;  /* 0x0000000108037824 */ /* 0x000fe400078e0a17 */
[----:B------:R-:W-:Y:S02]  /*3810*/  IMAD.IADD R5, R5, 0x1, R7 ;  /* 0x0000000105057824 */ /* 0x000fe400078e0207 */
[----:B------:R-:W-:Y:S01]  /*3820*/  IMAD.MOV.U32 R22, RZ, RZ, -0x1 ;  /* 0xffffffffff167424 */ /* 0x000fe200078e00ff */
[----:B------:R-:W-:Y:S06]  /*3830*/  @P0 BRA `(.L_x_28) ;  /* 0x0000009800d80947 */ /* 0x000fec0003800000 */
[----:B------:R-:W0:Y:S01]  /*3840*/  LDC.64 R12, c[0x0][0x5c8] ;  /* 0x00017200ff0c7b82 */ /* 0x000e220000000a00 */
[----:B-----5:R-:W-:Y:S01]  /*3850*/  FSETP.NEU.AND P2, PT, R184, RZ, PT ;  /* 0x000000ffb800720b */ /* 0x020fe20003f4d000 */
[----:B------:R-:W-:Y:S01]  /*3860*/  BSSY B0, `(.L_x_28) ;  /* 0x00009b3000007945 */ /* 0x000fe20003800000 */
[----:B------:R-:W-:-:S04]  /*3870*/  ISETP.GT.AND P0, PT, R3, RZ, PT ;  /* 0x000000ff0300720c */ /* 0x000fc80003f04270 */
[----:B------:R-:W-:Y:S01]  /*3880*/  ISETP.GT.AND P1, PT, R0, RZ, P0 ;  /* 0x000000ff0000720c */ /* 0x000fe20000724270 */
[-C--:B0-----:R-:W-:Y:S02]  /*3890*/  IMAD R6, R197, R12.reuse, RZ ;  /* 0x0000000cc5067224 */ /* 0x081fe400078e02ff */
[----:B------:R-:W-:-:S04]  /*38a0*/  IMAD.WIDE.U32 R8, R196, R12, R4 ;  /* 0x0000000cc4087225 */ /* 0x000fc800078e0004 */
[----:B------:R-:W-:-:S04]  /*38b0*/  IMAD R5, R196, R13, R6 ;  /* 0x0000000dc4057224 */ /* 0x000fc800078e0206 */
[----:B------:R-:W-:Y:S01]  /*38c0*/  IMAD.IADD R199, R9, 0x1, R5 ;  /* 0x0000000109c77824 */ /* 0x000fe200078e0205 */
[----:B------:R-:W-:Y:S06]  /*38d0*/  @!P2 BRA `(.L_x_29) ;  /* 0x0000006c0068a947 */ /* 0x000fec0003800000 */
[----:B------:R-:W0:Y:S01]  /*38e0*/  LDC.64 R188, c[0x0][0x5b8] ;  /* 0x00016e00ffbc7b82 */ /* 0x000e220000000a00 */
[----:B------:R-:W-:-:S07]  /*38f0*/  ULDC.64 UR4, c[0x0][0x5c0] ;  /* 0x0001700000047ab9 */ /* 0x000fce0000000a00 */
[----:B------:R-:W1:Y:S08]  /*3900*/  LDC.64 R20, c[0x0][0x5b0] ;  /* 0x00016c00ff147b82 */ /* 0x000e700000000a00 */
[----:B------:R-:W2:Y:S01]  /*3910*/  LDC.64 R14, c[0x0][0x5a8] ;  /* 0x00016a00ff0e7b82 */ /* 0x000ea20000000a00 */
[-C--:B0-----:R-:W-:Y:S02]  /*3920*/  IMAD R4, R11, R188.reuse, RZ ;  /* 0x000000bc0b047224 */ /* 0x081fe400078e02ff */
[----:B------:R-:W-:-:S04]  /*3930*/  IMAD.WIDE.U32 R192, R17, R188, R186 ;  /* 0x000000bc11c07225 */ /* 0x000fc800078e00ba */
[----:B------:R-:W-:Y:S02]  /*3940*/  IMAD R189, R17, R189, R4 ;  /* 0x000000bd11bd7224 */ /* 0x000fe400078e0204 */
[-C--:B-1----:R-:W-:Y:S02]  /*3950*/  IMAD R4, R197, R20.reuse, RZ ;  /* 0x00000014c5047224 */ /* 0x082fe400078e02ff */
[----:B------:R-:W-:Y:S02]  /*3960*/  IMAD.IADD R191, R193, 0x1, R189 ;  /* 0x00000001c1bf7824 */ /* 0x000fe400078e02bd */
[----:B------:R-:W-:Y:S02]  /*3970*/  IMAD.MOV.U32 R190, RZ, RZ, R192 ;  /* 0x000000ffffbe7224 */ /* 0x000fe400078e00c0 */
[C---:B------:R-:W-:Y:S02]  /*3980*/  IMAD R23, R196.reuse, R21, R4 ;  /* 0x00000015c4177224 */ /* 0x040fe400078e0204 */
[----:B------:R-:W-:-:S04]  /*3990*/  IMAD.WIDE.U32 R4, R196, R20, R190 ;  /* 0x00000014c4047225 */ /* 0x000fc800078e00be */
[----:B------:R-:W-:Y:S01]  /*39a0*/  IMAD.IADD R5, R5, 0x1, R23 ;  /* 0x0000000105057824 */ /* 0x000fe200078e0217 */
[----:B--2---:R-:W-:-:S04]  /*39b0*/  LEA R10, P2, R4, R14, 0x1 ;  /* 0x0000000e040a7211 */ /* 0x004fc800078408ff */
[----:B------:R-:W-:-:S05]  /*39c0*/  LEA.HI.X R11, R4, R15, R5, 0x1, P2 ;  /* 0x0000000f040b7211 */ /* 0x000fca00010f0c05 */
[----:B------:R-:W2:Y:S01]  /*39d0*/  @P1 LDG.E.LTC128B.U16 R9, desc[UR40][R10.64] ;  /* 0x000000280a091981 */ /* 0x000ea2000c1e1520 */
[----:B------:R-:W-:Y:S01]  /*39e0*/  LEA R6, P2, R8, UR4, 0x1 ;  /* 0x0000000408067c11 */ /* 0x000fe2000f8408ff */
[----:B------:R-:W-:Y:S01]  /*39f0*/  IMAD.WIDE.U32 R4, R196, R20, R186 ;  /* 0x00000014c4047225 */ /* 0x000fe200078e00ba */
[----:B------:R-:W-:Y:S01]  /*3a00*/  ISETP.GT.AND P5, PT, R3, 0x1, PT ;  /* 0x000000010300780c */ /* 0x000fe20003fa4270 */
[----:B------:R-:W-:Y:S01]  /*3a10*/  BSSY B1, `(.L_x_30) ;  /* 0x0000014000017945 */ /* 0x000fe20003800000 */
[----:B------:R-:W-:Y:S01]  /*3a20*/  LOP3.LUT R2, R2, 0xfffffffd, RZ, 0xc0, !PT ;  /* 0xfffffffd02027812 */ /* 0x000fe200078ec0ff */
[----:B------:R-:W-:Y:S02]  /*3a30*/  IMAD.IADD R5, R23, 0x1, R5 ;  /* 0x0000000117057824 */ /* 0x000fe400078e0205 */
[----:B------:R-:W-:-:S04]  /*3a40*/  IMAD.WIDE.U32 R194, R17, R188, R4 ;  /* 0x000000bc11c27225 */ /* 0x000fc800078e0004 */
[----:B------:R-:W-:Y:S01]  /*3a50*/  IMAD.IADD R5, R189, 0x1, R195 ;  /* 0x00000001bd057824 */ /* 0x000fe200078e02c3 */
[----:B------:R-:W-:-:S03]  /*3a60*/  LEA R4, P3, R194, R14, 0x1 ;  /* 0x0000000ec2047211 */ /* 0x000fc600078608ff */
[----:B------:R-:W-:Y:S02]  /*3a70*/  @P5 LOP3.LUT R2, R2, 0x2, RZ, 0xfc, !PT ;  /* 0x0000000202025812 */ /* 0x000fe400078efcff */
[----:B------:R-:W-:Y:S01]  /*3a80*/  LEA.HI.X R5, R194, R15, R5, 0x1, P3 ;  /* 0x0000000fc2057211 */ /* 0x000fe200018f0c05 */
[C---:B------:R-:W-:Y:S01]  /*3a90*/  IMAD.SHL.U32 R194, R20.reuse, 0x8, RZ ;  /* 0x0000000814c27824 */ /* 0x040fe200078e00ff */
[----:B------:R-:W-:Y:S01]  /*3aa0*/  SHF.L.U64.HI R195, R20, 0x3, R21 ;  /* 0x0000000314c37819 */ /* 0x000fe20000010215 */
[----:B--2---:R-:W-:Y:S01]  /*3ab0*/  HADD2.F32 R7, -RZ, R9.H0_H0 ;  /* 0x20000009ff077230 */ /* 0x004fe20000004100 */
[----:B------:R-:W-:-:S04]  /*3ac0*/  PRMT R10, R9, 0x7610, R10 ;  /* 0x00007610090a7816 */ /* 0x000fc8000000000a */
[----:B------:R-:W-:-:S04]  /*3ad0*/  FMUL R7, R7, R184 ;  /* 0x000000b807077220 */ /* 0x000fc80000400000 */
[----:B------:R-:W-:Y:S01]  /*3ae0*/  FFMA R168, R168, R185, R7 ;  /* 0x000000b9a8a87223 */ /* 0x000fe20000000007 */
[----:B------:R-:W-:Y:S02]  /*3af0*/  LEA.HI.X R7, R8, UR5, R199, 0x1, P2 ;  /* 0x0000000508077c11 */ /* 0x000fe400090f0cc7 */
[----:B------:R-:W-:Y:S02]  /*3b00*/  ISETP.GT.AND P2, PT, R0, RZ, P5 ;  /* 0x000000ff0000720c */ /* 0x000fe40002f44270 */
[----:B------:R-:W-:-:S05]  /*3b10*/  F2FP.F16.F32.PACK_AB R168, RZ, R168 ;  /* 0x000000a8ffa8723e */ /* 0x000fca00000000ff */
[----:B------:R0:W-:Y:S06]  /*3b20*/  @P1 STG.E.U16 desc[UR40][R6.64], R168 ;  /* 0x000000a806001986 */ /* 0x0001ec000c101528 */
[----:B------:R-:W-:Y:S05]  /*3b30*/  @!P2 BRA `(.L_x_31) ;  /* 0x000000000004a947 */ /* 0x000fea0003800000 */
[----:B------:R1:W5:Y:S02]  /*3b40*/  LDG.E.LTC128B.U16 R10, desc[UR40][R4.64+0x2] ;  /* 0x00000228040a7981 */ /* 0x000364000c1e1520 */
.L_x_31:
[----:B------:R-:W-:Y:S05]  /*3b50*/  BSYNC B1 ;  /* 0x0000000000017941 */ /* 0x000fea0003800000 */
.L_x_30:
[----:B-----5:R-:W-:Y:S01]  /*3b60*/  HADD2.F32 R11, -RZ, R10.H0_H0 ;  /* 0x2000000aff0b7230 */ /* 0x020fe20000004100 */
[----:B------:R-:W-:Y:S01]  /*3b70*/  ISETP.GT.AND P1, PT, R0, 0x8, P0 ;  /* 0x000000080000780c */ /* 0x000fe20000724270 */
[----:B------:R-:W-:Y:S01]  /*3b80*/  IMAD.WIDE.U32 R8, R196, R20, R194 ;  /* 0x00000014c4087225 */ /* 0x000fe200078e00c2 */
[----:B------:R-:W-:-:S03]  /*3b90*/  PRMT R202, R10, 0x7610, R202 ;  /* 0x000076100aca7816 */ /* 0x000fc600000000ca */
[----:B0-----:R-:W-:Y:S01]  /*3ba0*/  FMUL R168, R11, R184 ;  /* 0x000000b80ba87220 */ /* 0x001fe20000400000 */
[----:B------:R-:W-:Y:S01]  /*3bb0*/  IMAD.IADD R23, R23, 0x1, R9 ;  /* 0x0000000117177824 */ /* 0x000fe200078e0209 */
[----:B------:R-:W-:Y:S02]  /*3bc0*/  IADD3 R9, P3, R192, R8, RZ ;  /* 0x00000008c0097210 */ /* 0x000fe40007f7e0ff */
[----:B------:R-:W-:-:S03]  /*3bd0*/  FFMA R169, R169, R185, R168 ;  /* 0x000000b9a9a97223 */ /* 0x000fc600000000a8 */
[----:B------:R-:W-:Y:S01]  /*3be0*/  IMAD.X R200, R23, 0x1, R191, P3 ;  /* 0x0000000117c87824 */ /* 0x000fe200018e06bf */
[C---:B------:R-:W-:Y:S02]  /*3bf0*/  LEA R168, P3, R9.reuse, R14, 0x1 ;  /* 0x0000000e09a87211 */ /* 0x040fe400078608ff */
[----:B------:R-:W-:Y:S02]  /*3c00*/  F2FP.F16.F32.PACK_AB R11, RZ, R169 ;  /* 0x000000a9ff0b723e */ /* 0x000fe400000000ff */
[----:B------:R-:W-:-:S03]  /*3c10*/  LEA.HI.X R169, R9, R15, R200, 0x1, P3 ;  /* 0x0000000f09a97211 */ /* 0x000fc600018f0cc8 */
[----:B------:R0:W-:Y:S04]  /*3c20*/  @P2 STG.E.U16 desc[UR40][R6.64+0x2], R11 ;  /* 0x0000020b06002986 */ /* 0x0001e8000c101528 */
[----:B------:R-:W2:Y:S01]  /*3c30*/  @P1 LDG.E.LTC128B.U16 R202, desc[UR40][R168.64] ;  /* 0x00000028a8ca1981 */ /* 0x000ea2000c1e1520 */
[----:B------:R-:W-:Y:S01]  /*3c40*/  IADD3 R200, P2, R186, R8, RZ ;  /* 0x00000008bac87210 */ /* 0x000fe20007f5e0ff */
[----:B------:R-:W-:Y:S01]  /*3c50*/  BSSY B1, `(.L_x_32) ;  /* 0x0000012000017945 */ /* 0x000fe20003800000 */
[----:B------:R-:W-:-:S03]  /*3c60*/  SHF.L.U64.HI R199, R12, 0x4, R13 ;  /* 0x000000040cc77819 */ /* 0x000fc6000001020d */
[----:B------:R-:W-:Y:S01]  /*3c70*/  IMAD.X R201, R187, 0x1, R23, P2 ;  /* 0x00000001bbc97824 */ /* 0x000fe200010e0617 */
[----:B------:R-:W-:Y:S01]  /*3c80*/  ISETP.GT.AND P2, PT, R0, 0x8, P5 ;  /* 0x000000080000780c */ /* 0x000fe20002f44270 */
[----:B------:R-:W-:Y:S02]  /*3c90*/  IMAD.SHL.U32 R23, R12, 0x10, RZ ;  /* 0x000000100c177824 */ /* 0x000fe400078e00ff */
[----:B------:R-:W-:-:S03]  /*3ca0*/  IMAD.WIDE.U32 R200, R17, R188, R200 ;  /* 0x000000bc11c87225 */ /* 0x000fc600078e00c8 */
[----:B------:R-:W-:Y:S02]  /*3cb0*/  IADD3 R10, P3, R23, R6, RZ ;  /* 0x00000006170a7210 */ /* 0x000fe40007f7e0ff */
[----:B------:R-:W-:-:S03]  /*3cc0*/  LEA R8, P4, R200, R14, 0x1 ;  /* 0x0000000ec8087211 */ /* 0x000fc600078808ff */
[----:B0-----:R-:W-:Y:S02]  /*3cd0*/  IMAD.X R11, R199, 0x1, R7, P3 ;  /* 0x00000001c70b7824 */ /* 0x001fe400018e0607 */
[----:B--2---:R-:W-:-:S05]  /*3ce0*/  HADD2.F32 R9, -RZ, R202.H0_H0 ;  /* 0x200000caff097230 */ /* 0x004fca0000004100 */
[----:B------:R-:W-:-:S04]  /*3cf0*/  FMUL R9, R9, R184 ;  /* 0x000000b809097220 */ /* 0x000fc80000400000 */
[----:B------:R-:W-:Y:S01]  /*3d00*/  FFMA R9, R170, R185, R9 ;  /* 0x000000b9aa097223 */ /* 0x000fe20000000009 */
[----:B------:R-:W-:-:S04]  /*3d10*/  IMAD.IADD R170, R189, 0x1, R201 ;  /* 0x00000001bdaa7824 */ /* 0x000fc800078e02c9 */
[----:B------:R-:W-:Y:S02]  /*3d20*/  F2FP.F16.F32.PACK_AB R168, RZ, R9 ;  /* 0x00000009ffa8723e */ /* 0x000fe400000000ff */
[----:B------:R-:W-:-:S03]  /*3d30*/  LEA.HI.X R9, R200, R15, R170, 0x1, P4 ;  /* 0x0000000fc8097211 */ /* 0x000fc600020f0caa */
[----:B------:R0:W-:Y:S01]  /*3d40*/  @P1 STG.E.U16 desc[UR40][R10.64], R168 ;  /* 0x000000a80a001986 */ /* 0x0001e2000c101528 */
[----:B------:R-:W-:Y:S05]  /*3d50*/  @!P2 BRA `(.L_x_33) ;  /* 0x000000000004a947 */ /* 0x000fea0003800000 */
[----:B------:R2:W5:Y:S02]  /*3d60*/  LDG.E.LTC128B.U16 R202, desc[UR40][R8.64+0x2] ;  /* 0x0000022808ca7981 */ /* 0x000564000c1e1520 */
.L_x_33:
[----:B------:R-:W-:Y:S05]  /*3d70*/  BSYNC B1 ;  /* 0x0000000000017941 */ /* 0x000fea0003800000 */
.L_x_32:
[----:B-----5:R-:W-:Y:S01]  /*3d80*/  HADD2.F32 R169, -RZ, R202.H0_H0 ;  /* 0x200000caffa97230 */ /* 0x020fe20000004100 */
[----:B------:R-:W-:Y:S01]  /*3d90*/  ISETP.GT.AND P3, PT, R3, 0x8, PT ;  /* 0x000000080300780c */ /* 0x000fe20003f64270 */
[----:B------:R-:W-:Y:S01]  /*3da0*/  BSSY B1, `(.L_x_34) ;  /* 0x000000a000017945 */ /* 0x000fe20003800000 */
[----:B------:R-:W-:Y:S02]  /*3db0*/  LOP3.LUT R2, R2, 0xfffffffb, RZ, 0xc0, !PT ;  /* 0xfffffffb02027812 */ /* 0x000fe400078ec0ff */
[----:B0-----:R-:W-:Y:S01]  /*3dc0*/  FMUL R168, R169, R184 ;  /* 0x000000b8a9a87220 */ /* 0x001fe20000400000 */
[----:B------:R-:W-:-:S03]  /*3dd0*/  ISETP.GT.AND P1, PT, R0, RZ, P3 ;  /* 0x000000ff0000720c */ /* 0x000fc60001f24270 */
[----:B------:R-:W-:-:S05]  /*3de0*/  FFMA R168, R171, R185, R168 ;  /* 0x000000b9aba87223 */ /* 0x000fca00000000a8 */
[----:B------:R-:W-:Y:S02]  /*3df0*/  F2FP.F16.F32.PACK_AB R168, RZ, R168 ;  /* 0x000000a8ffa8723e */ /* 0x000fe400000000ff */
[----:B------:R-:W-:-:S03]  /*3e00*/  @P3 LOP3.LUT R2, R2, 0x4, RZ, 0xfc, !PT ;  /* 0x0000000402023812 */ /* 0x000fc600078efcff */
[----:B------:R0:W-:Y:S01]  /*3e10*/  @P2 STG.E.U16 desc[UR40][R10.64+0x2], R168 ;  /* 0x000002a80a002986 */ /* 0x0001e2000c101528 */
[----:B------:R-:W-:Y:S05]  /*3e20*/  @!P1 BRA `(.L_x_35) ;  /* 0x0000000000049947 */ /* 0x000fea0003800000 */
[----:B------:R3:W5:Y:S02]  /*3e30*/  LDG.E.LTC128B.U16 R202, desc[UR40][R4.64+0x10] ;  /* 0x0000102804ca7981 */ /* 0x000764000c1e1520 */
.L_x_35:
[----:B------:R-:W-:Y:S05]  /*3e40*/  BSYNC B1 ;  /* 0x0000000000017941 */ /* 0x000fea0003800000 */
.L_x_34:
[----:B-----5:R-:W-:Y:S01]  /*3e50*/  HADD2.F32 R169, -RZ, R202.H0_H0 ;  /* 0x200000caffa97230 */ /* 0x020fe20000004100 */
[----:B------:R-:W-:Y:S01]  /*3e60*/  ISETP.GT.AND P6, PT, R3, 0x9, PT ;  /* 0x000000090300780c */ /* 0x000fe20003fc4270 */
[----:B------:R-:W-:Y:S01]  /*3e70*/  BSSY B1, `(.L_x_36) ;  /* 0x000000a000017945 */ /* 0x000fe20003800000 */
[----:B------:R-:W-:Y:S02]  /*3e80*/  LOP3.LUT R2, R2, 0xfffffffe, RZ, 0xc0, !PT ;  /* 0xfffffffe02027812 */ /* 0x000fe400078ec0ff */
[----:B------:R-:W-:Y:S01]  /*3e90*/  FMUL R169, R169, R184 ;  /* 0x000000b8a9a97220 */ /* 0x000fe20000400000 */
[----:B------:R-:W-:-:S03]  /*3ea0*/  ISETP.GT.AND P2, PT, R0, RZ, P6 ;  /* 0x000000ff0000720c */ /* 0x000fc60003744270 */
[----:B------:R-:W-:-:S05]  /*3eb0*/  FFMA R169, R172, R185, R169 ;  /* 0x000000b9aca97223 */ /* 0x000fca00000000a9 */
[----:B------:R-:W-:Y:S02]  /*3ec0*/  F2FP.F16.F32.PACK_AB R169, RZ, R169 ;  /* 0x000000a9ffa9723e */ /* 0x000fe400000000ff */
[----:B------:R-:W-:-:S03]  /*3ed0*/  @P6 LOP3.LUT R2, R2, 0x1, RZ, 0xfc, !PT ;  /* 0x0000000102026812 */ /* 0x000fc600078efcff */
[----:B------:R4:W-:Y:S01]  /*3ee0*/  @P1 STG.E.U16 desc[UR40][R6.64+0x10], R169 ;  /* 0x000010a906001986 */ /* 0x0009e2000c101528 */
[----:B------:R-:W-:Y:S05]  /*3ef0*/  @!P2 BRA `(.L_x_37) ;  /* 0x000000000004a947 */ /* 0x000fea0003800000 */
[----:B------:R0:W5:Y:S02]  /*3f00*/  LDG.E.LTC128B.U16 R202, desc[UR40][R4.64+0x12] ;  /* 0x0000122804ca7981 */ /* 0x000164000c1e1520 */
.L_x_37:
[----:B------:R-:W-:Y:S05]  /*3f10*/  BSYNC B1 ;  /* 0x0000000000017941 */ /* 0x000fea0003800000 */
.L_x_36:
[----:B----45:R-:W-:Y:S01]  /*3f20*/  HADD2.F32 R169, -RZ, R202.H0_H0 ;  /* 0x200000caffa97230 */ /* 0x030fe20000004100 */
[----:B------:R-:W-:Y:S01]  /*3f30*/  ISETP.GT.AND P1, PT, R0, 0x8, P3 ;  /* 0x000000080000780c */ /* 0x000fe20001f24270 */
[----:B------:R-:W-:Y:S03]  /*3f40*/  BSSY B1, `(.L_x_38) ;  /* 0x0000007000017945 */ /* 0x000fe60003800000 */
[----:B0-----:R-:W-:-:S04]  /*3f50*/  FMUL R168, R169, R184 ;  /* 0x000000b8a9a87220 */ /* 0x001fc80000400000 */
[----:B------:R-:W-:-:S05]  /*3f60*/  FFMA R168, R173, R185, R168 ;  /* 0x000000b9ada87223 */ /* 0x000fca00000000a8 */
[----:B------:R-:W-:-:S05]  /*3f70*/  F2FP.F16.F32.PACK_AB R168, RZ, R168 ;  /* 0x000000a8ffa8723e */ /* 0x000fca00000000ff */
[----:B------:R0:W-:Y:S01]  /*3f80*/  @P2 STG.E.U16 desc[UR40][R6.64+0x12], R168 ;  /* 0x000012a806002986 */ /* 0x0001e2000c101528 */
[----:B------:R-:W-:Y:S05]  /*3f90*/  @!P1 BRA `(.L_x_39) ;  /* 0x0000000000049947 */ /* 0x000fea0003800000 */
[----:B------:R4:W5:Y:S02]  /*3fa0*/  LDG.E.LTC128B.U16 R202, desc[UR40][R8.64+0x10] ;  /* 0x0000102808ca7981 */ /* 0x000964000c1e1520 */
.L_x_39:
[----:B------:R-:W-:Y:S05]  /*3fb0*/  BSYNC B1 ;  /* 0x0000000000017941 */ /* 0x000fea0003800000 */
.L_x_38:
[----:B-----5:R-:W-:Y:S01]  /*3fc0*/  HADD2.F32 R169, -RZ, R202.H0_H0 ;  /* 0x200000caffa97230 */ /* 0x020fe20000004100 */
[----:B------:R-:W-:Y:S01]  /*3fd0*/  ISETP.GT.AND P2, PT, R0, 0x8, P6 ;  /* 0x000000080000780c */ /* 0x000fe20003744270 */
[----:B------:R-:W-:Y:S03]  /*3fe0*/  BSSY B1, `(.L_x_40) ;  /* 0x0000008000017945 */ /* 0x000fe60003800000 */
[----:B------:R-:W-:-:S04]  /*3ff0*/  FMUL R169, R169, R184 ;  /* 0x000000b8a9a97220 */ /* 0x000fc80000400000 */
[----:B------:R-:W-:Y:S01]  /*4000*/  FFMA R169, R174, R185, R169 ;  /* 0x000000b9aea97223 */ /* 0x000fe200000000a9 */
[----:B------:R-:W-:-:S04]  /*4010*/  PRMT R174, R202, 0x7610, R174 ;  /* 0x00007610caae7816 */ /* 0x000fc800000000ae */
[----:B------:R-:W-:-:S05]  /*4020*/  F2FP.F16.F32.PACK_AB R169, RZ, R169 ;  /* 0x000000a9ffa9723e */ /* 0x000fca00000000ff */
[----:B------:R0:W-:Y:S01]  /*4030*/  @P1 STG.E.U16 desc[UR40][R10.64+0x10], R169 ;  /* 0x000010a90a001986 */ /* 0x0001e2000c101528 */
[----:B------:R-:W-:Y:S05]  /*4040*/  @!P2 BRA `(.L_x_41) ;  /* 0x000000000004a947 */ /* 0x000fea0003800000 */
[----:B------:R0:W5:Y:S02]  /*4050*/  LDG.E.LTC128B.U16 R174, desc[UR40][R8.64+0x12] ;  /* 0x0000122808ae7981 */ /* 0x000164000c1e1520 */
.L_x_41:
[----:B------:R-:W-:Y:S05]  /*4060*/  BSYNC B1 ;  /* 0x0000000000017941 */ /* 0x000fea0003800000 */
.L_x_40:
[----:B0----5:R-:W-:Y:S01]  /*4070*/  HADD2.F32 R169, -RZ, R174.H0_H0 ;  /* 0x200000aeffa97230 */ /* 0x021fe20000004100 */
[----:B------:R-:W-:Y:S01]  /*4080*/  IADD3 R201, P1, R196, 0x80, RZ ;  /* 0x00000080c4c97810 */ /* 0x000fe20007f3e0ff */
[----:B------:R-:W-:Y:S01]  /*4090*/  BSSY B1, `(.L_x_42) ;  /* 0x000000a000017945 */ /* 0x000fe20003800000 */
[----:B------:R-:W-:Y:S02]  /*40a0*/  ISETP.GT.AND P4, PT, R3, 0x10, PT ;  /* 0x000000100300780c */ /* 0x000fe40003f84270 */
[----:B------:R-:W-:Y:S01]  /*40b0*/  FMUL R168, R169, R184 ;  /* 0x000000b8a9a87220 */ /* 0x000fe20000400000 */
[----:B------:R-:W-:Y:S01]  /*40c0*/  IMAD.X R197, RZ, RZ, R197, P1 ;  /* 0x000000ffffc57224 */ /* 0x000fe200008e06c5 */
[----:B------:R-:W-:Y:S02]  /*40d0*/  ISETP.GT.AND P1, PT, R0, RZ, P4 ;  /* 0x000000ff0000720c */ /* 0x000fe40002724270 */
[----:B------:R-:W-:-:S05]  /*40e0*/  FFMA R168, R175, R185, R168 ;  /* 0x000000b9afa87223 */ /* 0x000fca00000000a8 */
[----:B------:R-:W-:-:S05]  /*40f0*/  F2FP.F16.F32.PACK_AB R168, RZ, R168 ;  /* 0x000000a8ffa8723e */ /* 0x000fca00000000ff */
[----:B------:R0:W-:Y:S01]  /*4100*/  @P2 STG.E.U16 desc[UR40][R10.64+0x12], R168 ;  /* 0x000012a80a002986 */ /* 0x0001e2000c101528 */
[----:B------:R-:W-:Y:S05]  /*4110*/  @!P1 BRA `(.L_x_43) ;  /* 0x0000000000049947 */ /* 0x000fea0003800000 */
[----:B------:R0:W5:Y:S02]  /*4120*/  LDG.E.LTC128B.U16 R174, desc[UR40][R4.64+0x20] ;  /* 0x0000202804ae7981 */ /* 0x000164000c1e1520 */
.L_x_43:
[----:B------:R-:W-:Y:S05]  /*4130*/  BSYNC B1 ;  /* 0x0000000000017941 */ /* 0x000fea0003800000 */
.L_x_42:
[----:B-----5:R-:W-:Y:S01]  /*4140*/  HADD2.F32 R169, -RZ, R174.H0_H0 ;  /* 0x200000aeffa97230 */ /* 0x020fe20000004100 */
[----:B------:R-:W-:Y:S01]  /*4150*/  ISETP.GT.AND P3, PT, R3, 0x11, PT ;  /* 0x000000110300780c */ /* 0x000fe20003f64270 */
[-C--:B------:R-:W-:Y:S01]  /*4160*/  IMAD R170, R197, R20.reuse, RZ ;  /* 0x00000014c5aa7224 */ /* 0x080fe200078e02ff */
[----:B------:R-:W-:Y:S01]  /*4170*/  BSSY B1, `(.L_x_44) ;  /* 0x0000020000017945 */ /* 0x000fe20003800000 */
[----:B------:R-:W-:-:S04]  /*4180*/  IMAD.WIDE.U32 R194, R201, R20, R194 ;  /* 0x00000014c9c27225 */ /* 0x000fc800078e00c2 */
[----:B------:R-:W-:Y:S01]  /*4190*/  FMUL R171, R169, R184 ;  /* 0x000000b8a9ab7220 */ /* 0x000fe20000400000 */
[----:B------:R-:W-:-:S03]  /*41a0*/  IMAD R175, R201, R21, R170 ;  /* 0x00000015c9af7224 */ /* 0x000fc600078e02aa */
[----:B------:R-:W-:Y:S01]  /*41b0*/  FFMA R171, R176, R185, R171 ;  /* 0x000000b9b0ab7223 */ /* 0x000fe200000000ab */
[----:B0-----:R-:W-:-:S04]  /*41c0*/  IMAD.WIDE.U32 R168, R201, R20, R186 ;  /* 0x00000014c9a87225 */ /* 0x001fc800078e00ba */
[----:B------:R-:W-:Y:S01]  /*41d0*/  F2FP.F16.F32.PACK_AB R21, RZ, R171 ;  /* 0x000000abff15723e */ /* 0x000fe200000000ff */
[----:B------:R-:W-:Y:S02]  /*41e0*/  IMAD.IADD R169, R175, 0x1, R169 ;  /* 0x00000001afa97824 */ /* 0x000fe400078e02a9 */
[----:B------:R-:W-:Y:S01]  /*41f0*/  IMAD.WIDE.U32 R170, R201, R20, R190 ;  /* 0x00000014c9aa7225 */ /* 0x000fe200078e00be */
[----:B------:R-:W-:-:S03]  /*4200*/  PRMT R176, R21, 0x7610, R176 ;  /* 0x0000761015b07816 */ /* 0x000fc600000000b0 */
[----:B------:R-:W-:Y:S02]  /*4210*/  IMAD.WIDE.U32 R172, R17, R188, R168 ;  /* 0x000000bc11ac7225 */ /* 0x000fe400078e00a8 */
[----:B------:R0:W-:Y:S01]  /*4220*/  @P1 STG.E.U16 desc[UR40][R6.64+0x20], R176 ;  /* 0x000020b006001986 */ /* 0x0001e2000c101528 */
[----:B------:R-:W-:Y:S01]  /*4230*/  LEA R168, P1, R170, R14, 0x1 ;  /* 0x0000000eaaa87211 */ /* 0x000fe200078208ff */
[----:B------:R-:W-:Y:S02]  /*4240*/  IMAD.IADD R21, R171, 0x1, R175 ;  /* 0x00000001ab157824 */ /* 0x000fe400078e02af */
[----:B------:R-:W-:-:S03]  /*4250*/  IMAD.IADD R175, R175, 0x1, R195 ;  /* 0x00000001afaf7824 */ /* 0x000fc600078e02c3 */
[----:B------:R-:W-:Y:S01]  /*4260*/  LEA.HI.X R169, R170, R15, R21, 0x1, P1 ;  /* 0x0000000faaa97211 */ /* 0x000fe200008f0c15 */
[----:B------:R-:W-:Y:S01]  /*4270*/  IMAD.IADD R21, R189, 0x1, R173 ;  /* 0x00000001bd157824 */ /* 0x000fe200078e02ad */
[----:B------:R-:W-:-:S04]  /*4280*/  LEA R20, P1, R172, R14, 0x1 ;  /* 0x0000000eac147211 */ /* 0x000fc800078208ff */
[----:B------:R-:W-:Y:S02]  /*4290*/  LEA.HI.X R21, R172, R15, R21, 0x1, P1 ;  /* 0x0000000fac157211 */ /* 0x000fe400008f0c15 */
[----:B------:R-:W-:-:S05]  /*42a0*/  IADD3 R192, P1, R192, R194, RZ ;  /* 0x000000c2c0c07210 */ /* 0x000fca0007f3e0ff */
[----:B------:R-:W-:Y:S01]  /*42b0*/  IMAD.X R190, R175, 0x1, R191, P1 ;  /* 0x00000001afbe7824 */ /* 0x000fe200008e06bf */
[----:B------:R-:W-:-:S05]  /*42c0*/  IADD3 R172, P1, R186, R194, RZ ;  /* 0x000000c2baac7210 */ /* 0x000fca0007f3e0ff */
[----:B------:R-:W-:Y:S01]  /*42d0*/  IMAD.X R173, R187, 0x1, R175, P1 ;  /* 0x00000001bbad7824 */ /* 0x000fe200008e06af */
[----:B------:R-:W-:Y:S01]  /*42e0*/  LEA R170, P1, R192, R14, 0x1 ;  /* 0x0000000ec0aa7211 */ /* 0x000fe200078208ff */
[----:B------:R-:W-:-:S03]  /*42f0*/  IMAD.WIDE.U32 R172, R17, R188, R172 ;  /* 0x000000bc11ac7225 */ /* 0x000fc600078e00ac */
[----:B------:R-:W-:Y:S01]  /*4300*/  LEA.HI.X R171, R192, R15, R190, 0x1, P1 ;  /* 0x0000000fc0ab7211 */ /* 0x000fe200008f0cbe */
[----:B------:R-:W-:Y:S01]  /*4310*/  IMAD.IADD R189, R189, 0x1, R173 ;  /* 0x00000001bdbd7824 */ /* 0x000fe200078e02ad */
[----:B------:R-:W-:-:S04]  /*4320*/  LEA R14, P1, R172, R14, 0x1 ;  /* 0x0000000eac0e7211 */ /* 0x000fc800078208ff */
[----:B------:R-:W-:Y:S02]  /*4330*/  LEA.HI.X R15, R172, R15, R189, 0x1, P1 ;  /* 0x0000000fac0f7211 */ /* 0x000fe400008f0cbd */
[----:B------:R-:W-:-:S13]  /*4340*/  ISETP.GT.AND P1, PT, R0, RZ, P3 ;  /* 0x000000ff0000720c */ /* 0x000fda0001f24270 */
[----:B0-----:R-:W-:Y:S05]  /*4350*/  @!P1 BRA `(.L_x_45) ;  /* 0x0000000000049947 */ /* 0x001fea0003800000 */
[----:B------:R0:W5:Y:S02]  /*4360*/  LDG.E.LTC128B.U16 R174, desc[UR40][R4.64+0x22] ;  /* 0x0000222804ae7981 */ /* 0x000164000c1e1520 */
.L_x_45:
[----:B------:R-:W-:Y:S05]  /*4370*/  BSYNC B1 ;  /* 0x0000000000017941 */ /* 0x000fea0003800000 */
.L_x_44:
[----:B-----5:R-:W-:Y:S01]  /*4380*/  HADD2.F32 R17, -RZ, R174.H0_H0 ;  /* 0x200000aeff117230 */ /* 0x020fe20000004100 */
[----:B------:R-:W-:Y:S04]  /*4390*/  BSSY B1, `(.L_x_46) ;  /* 0x0000008000017945 */ /* 0x000fe80003800000 */
[----:B------:R-:W-:-:S04]  /*43a0*/  FMUL R172, R17, R184 ;  /* 0x000000b811ac7220 */ /* 0x000fc80000400000 */
[----:B------:R-:W-:-:S05]  /*43b0*/  FFMA R172, R177, R185, R172 ;  /* 0x000000b9b1ac7223 */ /* 0x000fca00000000ac */
[----:B------:R-:W-:-:S05]  /*43c0*/  F2FP.F16.F32.PACK_AB R172, RZ, R172 ;  /* 0x000000acffac723e */ /* 0x000fca00000000ff */
[----:B------:R0:W-:Y:S01]  /*43d0*/  @P1 STG.E.U16 desc[UR40][R6.64+0x22], R172 ;  /* 0x000022ac06001986 */ /* 0x0001e2000c101528 */
[----:B------:R-:W-:-:S13]  /*43e0*/  ISETP.GT.AND P1, PT, R0, 0x8, P4 ;  /* 0x000000080000780c */ /* 0x000fda0002724270 */
[----:B0-----:R-:W-:Y:S05]  /*43f0*/  @!P1 BRA `(.L_x_47) ;  /* 0x0000000000049947 */ /* 0x001fea0003800000 */
[----:B------:R0:W5:Y:S02]  /*4400*/  LDG.E.LTC128B.U16 R174, desc[UR40][R8.64+0x20] ;  /* 0x0000202808ae7981 */ /* 0x000164000c1e1520 */
.L_x_47:
[----:B------:R-:W-:Y:S05]  /*4410*/  BSYNC B1 ;  /* 0x0000000000017941 */ /* 0x000fea0003800000 */
.L_x_46:
        /* <DEDUP_REMOVED lines=9> */
.L_x_49:
[----:B------:R-:W-:Y:S05]  /*44b0*/  BSYNC B1 ;  /* 0x0000000000017941 */ /* 0x000fea0003800000 */
.L_x_48:
[----:B-----5:R-:W-:Y:S01]  /*44c0*/  HADD2.F32 R17, -RZ, R174.H0_H0 ;  /* 0x200000aeff117230 */ /* 0x020fe20000004100 */
[----:B------:R-:W-:Y:S01]  /*44d0*/  ISETP.GT.AND P2, PT, R3, 0x18, PT ;  /* 0x000000180300780c */ /* 0x000fe20003f44270 */
[----:B------:R-:W-:Y:S03]  /*44e0*/  BSSY B1, `(.L_x_50) ;  /* 0x0000008000017945 */ /* 0x000fe60003800000 */
[----:B------:R-:W-:-:S04]  /*44f0*/  FMUL R172, R17, R184 ;  /* 0x000000b811ac7220 */ /* 0x000fc80000400000 */
[----:B------:R-:W-:-:S05]  /*4500*/  FFMA R172, R179, R185, R172 ;  /* 0x000000b9b3ac7223 */ /* 0x000fca00000000ac */
[----:B------:R-:W-:-:S05]  /*4510*/  F2FP.F16.F32.PACK_AB R172, RZ, R172 ;  /* 0x000000acffac723e */ /* 0x000fca00000000ff */
[----:B------:R0:W-:Y:S01]  /*4520*/  @P1 STG.E.U16 desc[UR40][R10.64+0x22], R172 ;  /* 0x000022ac0a001986 */ /* 0x0001e2000c101528 */
[----:B------:R-:W-:-:S13]  /*4530*/  ISETP.GT.AND P1, PT, R0, RZ, P2 ;  /* 0x000000ff0000720c */ /* 0x000fda0001724270 */
[----:B0-----:R-:W-:Y:S05]  /*4540*/  @!P1 BRA `(.L_x_51) ;  /* 0x0000000000049947 */ /* 0x001fea0003800000 */
[----:B------:R0:W5:Y:S02]  /*4550*/  LDG.E.LTC128B.U16 R174, desc[UR40][R4.64+0x30] ;  /* 0x0000302804ae7981 */ /* 0x000164000c1e1520 */
.L_x_51:
[----:B------:R-:W-:Y:S05]  /*4560*/  BSYNC B1 ;  /* 0x0000000000017941 */ /* 0x000fea0003800000 */
.L_x_50:
[----:B-----5:R-:W-:Y:S01]  /*4570*/  HADD2.F32 R17, -RZ, R174.H0_H0 ;  /* 0x200000aeff117230 */ /* 0x020fe20000004100 */
[----:B------:R-:W-:Y:S04]  /*4580*/  BSSY B1, `(.L_x_52) ;  /* 0x0000009000017945 */ /* 0x000fe80003800000 */
[----:B------:R-:W-:-:S04]  /*4590*/  FMUL R17, R17, R184 ;  /* 0x000000b811117220 */ /* 0x000fc80000400000 */
[----:B------:R-:W-:-:S05]  /*45a0*/  FFMA R17, R180, R185, R17 ;  /* 0x000000b9b4117223 */ /* 0x000fca0000000011 */
[----:B------:R-:W-:-:S05]  /*45b0*/  F2FP.F16.F32.PACK_AB R17, RZ, R17 ;  /* 0x00000011ff11723e */ /* 0x000fca00000000ff */
[----:B------:R0:W-:Y:S01]  /*45c0*/  @P1 STG.E.U16 desc[UR40][R6.64+0x30], R17 ;  /* 0x0000301106001986 */ /* 0x0001e2000c101528 */
[----:B------:R-:W-:-:S04]  /*45d0*/  ISETP.GT.AND P1, PT, R3, 0x19, PT ;  /* 0x000000190300780c */ /* 0x000fc80003f24270 */
[----:B------:R-:W-:-:S13]  /*45e0*/  ISETP.GT.AND P5, PT, R0, RZ, P1 ;  /* 0x000000ff0000720c */ /* 0x000fda0000fa4270 */
[----:B0-----:R-:W-:Y:S05]  /*45f0*/  @!P5 BRA `(.L_x_53) ;  /* 0x000000000004d947 */ /* 0x001fea0003800000 */
[----:B------:R0:W5:Y:S02]  /*4600*/  LDG.E.LTC128B.U16 R174, desc[UR40][R4.64+0x32] ;  /* 0x0000322804ae7981 */ /* 0x000164000c1e1520 */
.L_x_53:
[----:B------:R-:W-:Y:S05]  /*4610*/  BSYNC B1 ;  /* 0x0000000000017941 */ /* 0x000fea0003800000 */
.L_x_52:
        /* <DEDUP_REMOVED lines=9> */
.L_x_55:
[----:B------:R-:W-:Y:S05]  /*46b0*/  BSYNC B1 ;  /* 0x0000000000017941 */ /* 0x000fea0003800000 */
.L_x_54:
        /* <DEDUP_REMOVED lines=9> */
.L_x_57:
[----:B------:R-:W-:Y:S05]  /*4750*/  BSYNC B1 ;  /* 0x0000000000017941 */ /* 0x000fea0003800000 */
.L_x_56:
[----:B-----5:R-:W-:Y:S01]  /*4760*/  HADD2.F32 R17, -RZ, R174.H0_H0 ;  /* 0x200000aeff117230 */ /* 0x020fe20000004100 */
[----:B------:R-:W-:-:S04]  /*4770*/  SHF.L.U64.HI R173, R12, 0x8, R13 ;  /* 0x000000080cad7819 */ /* 0x000fc8000001020d */
[----:B------:R-:W-:Y:S01]  /*4780*/  FMUL R172, R17, R184 ;  /* 0x000000b811ac7220 */ /* 0x000fe20000400000 */
[----:B------:R-:W-:-:S03]  /*4790*/  IMAD.SHL.U32 R17, R12, 0x100, RZ ;  /* 0x000001000c117824 */ /* 0x000fc600078e00ff */
[----:B------:R-:W-:-:S05]  /*47a0*/  FFMA R172, R183, R185, R172 ;  /* 0x000000b9b7ac7223 */ /* 0x000fca00000000ac */
[----:B------:R-:W-:-:S05]  /*47b0*/  F2FP.F16.F32.PACK_AB R172, RZ, R172 ;  /* 0x000000acffac723e */ /* 0x000fca00000000ff */
[----:B------:R0:W-:Y:S01]  /*47c0*/  @P5 STG.E.U16 desc[UR40][R10.64+0x32], R172 ;  /* 0x000032ac0a005986 */ /* 0x0001e2000c101528 */
[----:B------:R-:W-:-:S05]  /*47d0*/  IADD3 R12, P5, R17, R6, RZ ;  /* 0x00000006110c7210 */ /* 0x000fca0007fbe0ff */
[----:B------:R-:W-:Y:S01]  /*47e0*/  IMAD.X R13, R173, 0x1, R7, P5 ;  /* 0x00000001ad0d7824 */ /* 0x000fe200028e0607 */
[----:B------:R-:W-:-:S13]  /*47f0*/  ISETP.GT.AND P5, PT, R0, 0x80, P0 ;  /* 0x000000800000780c */ /* 0x000fda00007a4270 */
[----:B------:R-:W2:Y:S01]  /*4800*/  @P5 LDG.E.LTC128B.U16 R174, desc[UR40][R168.64] ;  /* 0x00000028a8ae5981 */ /* 0x000ea2000c1e1520 */
[----:B------:R-:W-:Y:S01]  /*4810*/  BSSY B1, `(.L_x_58) ;  /* 0x000000a000017945 */ /* 0x000fe20003800000 */
[----:B--2---:R-:W-:-:S05]  /*4820*/  HADD2.F32 R175, -RZ, R174.H0_H0 ;  /* 0x200000aeffaf7230 */ /* 0x004fca0000004100 */
[----:B------:R-:W-:-:S04]  /*4830*/  FMUL R175, R175, R184 ;  /* 0x000000b8afaf7220 */ /* 0x000fc80000400000 */
[----:B------:R-:W-:-:S05]  /*4840*/  FFMA R175, R152, R185, R175 ;  /* 0x000000b998af7223 */ /* 0x000fca00000000af */
[----:B------:R-:W-:-:S05]  /*4850*/  F2FP.F16.F32.PACK_AB R175, RZ, R175 ;  /* 0x000000afffaf723e */ /* 0x000fca00000000ff */
[----:B------:R0:W-:Y:S01]  /*4860*/  @P5 STG.E.U16 desc[UR40][R12.64], R175 ;  /* 0x000000af0c005986 */ /* 0x0001e2000c101528 */
[----:B------:R-:W-:-:S04]  /*4870*/  LOP3.LUT P5, RZ, R2, 0x2, RZ, 0xc0, !PT ;  /* 0x0000000202ff7812 */ /* 0x000fc800078ac0ff */
[----:B------:R-:W-:-:S13]  /*4880*/  ISETP.GT.AND P5, PT, R0, 0x80, P5 ;  /* 0x000000800000780c */ /* 0x000fda0002fa4270 */
[----:B0-----:R-:W-:Y:S05]  /*4890*/  @!P5 BRA `(.L_x_59) ;  /* 0x000000000004d947 */ /* 0x001fea0003800000 */
[----:B------:R0:W5:Y:S02]  /*48a0*/  LDG.E.LTC128B.U16 R174, desc[UR40][R20.64+0x2] ;  /* 0x0000022814ae7981 */ /* 0x000164000c1e1520 */
.L_x_59:
[----:B------:R-:W-:Y:S05]  /*48b0*/  BSYNC B1 ;  /* 0x0000000000017941 */ /* 0x000fea0003800000 */
.L_x_58:
[----:B-----5:R-:W-:Y:S01]  /*48c0*/  HADD2.F32 R169, -RZ, R174.H0_H0 ;  /* 0x200000aeffa97230 */ /* 0x020fe20000004100 */
[----:B------:R-:W-:Y:S01]  /*48d0*/  ISETP.GT.AND P0, PT, R0, 0x88, P0 ;  /* 0x000000880000780c */ /* 0x000fe20000704270 */
[----:B------:R-:W-:Y:S03]  /*48e0*/  BSSY B1, `(.L_x_60) ;  /* 0x000000a000017945 */ /* 0x000fe60003800000 */
[----:B------:R-:W-:-:S04]  /*48f0*/  FMUL R152, R169, R184 ;  /* 0x000000b8a9987220 */ /* 0x000fc80000400000 */
[----:B------:R-:W-:-:S05]  /*4900*/  FFMA R152, R153, R185, R152 ;  /* 0x000000b999987223 */ /* 0x000fca0000000098 */
[----:B------:R-:W-:-:S04]  /*4910*/  F2FP.F16.F32.PACK_AB R152, RZ, R152 ;  /* 0x00000098ff98723e */ /* 0x000fc800000000ff */
[----:B------:R-:W-:-:S05]  /*4920*/  PRMT R153, R152, 0x7610, R153 ;  /* 0x0000761098997816 */ /* 0x000fca0000000099 */
[----:B------:R2:W-:Y:S01]  /*4930*/  @P5 STG.E.U16 desc[UR40][R12.64+0x2], R153 ;  /* 0x000002990c005986 */ /* 0x0005e2000c101528 */
[----:B------:R-:W-:-:S05]  /*4940*/  IADD3 R152, P5, R12, R23, RZ ;  /* 0x000000170c987210 */ /* 0x000fca0007fbe0ff */
[----:B--2---:R-:W-:Y:S01]  /*4950*/  IMAD.X R153, R13, 0x1, R199, P5 ;  /* 0x000000010d997824 */ /* 0x004fe200028e06c7 */
[----:B------:R-:W-:Y:S07]  /*4960*/  @!P0 BRA `(.L_x_61) ;  /* 0x0000000000048947 */ /* 0x000fee0003800000 */
[----:B------:R2:W5:Y:S02]  /*4970*/  LDG.E.LTC128B.U16 R174, desc[UR40][R170.64] ;  /* 0x00000028aaae7981 */ /* 0x000564000c1e1520 */
.L_x_61:
[----:B------:R-:W-:Y:S05]  /*4980*/  BSYNC B1 ;  /* 0x0000000000017941 */ /* 0x000fea0003800000 */
.L_x_60:
[----:B-----5:R-:W-:Y:S01]  /*4990*/  HADD2.F32 R169, -RZ, R174.H0_H0 ;  /* 0x200000aeffa97230 */ /* 0x020fe20000004100 */
[----:B------:R-:W-:Y:S01]  /*49a0*/  LOP3.LUT P5, RZ, R2, 0x2, RZ, 0xc0, !PT ;  /* 0x0000000202ff7812 */ /* 0x000fe200078ac0ff */
[----:B------:R-:W-:Y:S03]  /*49b0*/  BSSY B1, `(.L_x_62) ;  /* 0x0000008000017945 */ /* 0x000fe60003800000 */
[----:B------:R-:W-:-:S04]  /*49c0*/  FMUL R169, R169, R184 ;  /* 0x000000b8a9a97220 */ /* 0x000fc80000400000 */
[----:B------:R-:W-:-:S05]  /*49d0*/  FFMA R169, R154, R185, R169 ;  /* 0x000000b99aa97223 */ /* 0x000fca00000000a9 */
[----:B------:R-:W-:-:S05]  /*49e0*/  F2FP.F16.F32.PACK_AB R169, RZ, R169 ;  /* 0x000000a9ffa9723e */ /* 0x000fca00000000ff */
[----:B------:R0:W-:Y:S01]  /*49f0*/  @P0 STG.E.U16 desc[UR40][R152.64], R169 ;  /* 0x000000a998000986 */ /* 0x0001e2000c101528 */
[----:B------:R-:W-:-:S13]  /*4a00*/  ISETP.GT.AND P0, PT, R0, 0x88, P5 ;  /* 0x000000880000780c */ /* 0x000fda0002f04270 */
[----:B0-----:R-:W-:Y:S05]  /*4a10*/  @!P0 BRA `(.L_x_63) ;  /* 0x0000000000048947 */ /* 0x001fea0003800000 */
[----:B------:R0:W5:Y:S02]  /*4a20*/  LDG.E.LTC128B.U16 R174, desc[UR40][R14.64+0x2] ;  /* 0x000002280eae7981 */ /* 0x000164000c1e1520 */
.L_x_63:
[----:B------:R-:W-:Y:S05]  /*4a30*/  BSYNC B1 ;  /* 0x0000000000017941 */ /* 0x000fea0003800000 */
.L_x_62:
        /* <DEDUP_REMOVED lines=10> */
.L_x_65:
[----:B------:R-:W-:Y:S05]  /*4ae0*/  BSYNC B1 ;  /* 0x0000000000017941 */ /* 0x000fea0003800000 */
.L_x_64:
        /* <DEDUP_REMOVED lines=9> */
.L_x_67:
[----:B------:R-:W-:Y:S05]  /*4b80*/  BSYNC B1 ;  /* 0x0000000000017941 */ /* 0x000fea0003800000 */
.L_x_66:
        /* <DEDUP_REMOVED lines=9> */
.L_x_69:
[----:B------:R-:W-:Y:S05]  /*4c20*/  BSYNC B1 ;  /* 0x0000000000017941 */ /* 0x000fea0003800000 */
.L_x_68:
[----:B-----5:R-:W-:Y:S01]  /*4c30*/  HADD2.F32 R155, -RZ, R174.H0_H0 ;  /* 0x200000aeff9b7230 */ /* 0x020fe20000004100 */
[----:B------:R-:W-:Y:S01]  /*4c40*/  ISETP.GT.AND P5, PT, R0, 0x88, P6 ;  /* 0x000000880000780c */ /* 0x000fe200037a4270 */
[----:B------:R-:W-:Y:S03]  /*4c50*/  BSSY B1, `(.L_x_70) ;  /* 0x0000007000017945 */ /* 0x000fe60003800000 */
[----:B------:R-:W-:-:S04]  /*4c60*/  FMUL R155, R155, R184 ;  /* 0x000000b89b9b7220 */ /* 0x000fc80000400000 */
[----:B------:R-:W-:-:S05]  /*4c70*/  FFMA R155, R158, R185, R155 ;  /* 0x000000b99e9b7223 */ /* 0x000fca000000009b */
[----:B------:R-:W-:-:S05]  /*4c80*/  F2FP.F16.F32.PACK_AB R155, RZ, R155 ;  /* 0x0000009bff9b723e */ /* 0x000fca00000000ff */
[----:B------:R0:W-:Y:S01]  /*4c90*/  @P0 STG.E.U16 desc[UR40][R152.64+0x10], R155 ;  /* 0x0000109b98000986 */ /* 0x0001e2000c101528 */
[----:B------:R-:W-:Y:S05]  /*4ca0*/  @!P5 BRA `(.L_x_71) ;  /* 0x000000000004d947 */ /* 0x000fea0003800000 */
[----:B------:R0:W5:Y:S02]  /*4cb0*/  LDG.E.LTC128B.U16 R174, desc[UR40][R14.64+0x12] ;  /* 0x000012280eae7981 */ /* 0x000164000c1e1520 */
.L_x_71:
[----:B------:R-:W-:Y:S05]  /*4cc0*/  BSYNC B1 ;  /* 0x0000000000017941 */ /* 0x000fea0003800000 */
.L_x_70:
[----:B0----5:R-:W-:Y:S01]  /*4cd0*/  HADD2.F32 R155, -RZ, R174.H0_H0 ;  /* 0x200000aeff9b7230 */ /* 0x021fe20000004100 */
        /* <DEDUP_REMOVED lines=8> */
.L_x_73:
[----:B------:R-:W-:Y:S05]  /*4d60*/  BSYNC B1 ;  /* 0x0000000000017941 */ /* 0x000fea0003800000 */
.L_x_72:
        /* <DEDUP_REMOVED lines=9> */
.L_x_75:
[----:B------:R-:W-:Y:S05]  /*4e00*/  BSYNC B1 ;  /* 0x0000000000017941 */ /* 0x000fea0003800000 */
.L_x_74:
        /* <DEDUP_REMOVED lines=9> */
.L_x_77:
[----:B------:R-:W-:Y:S05]  /*4ea0*/  BSYNC B1 ;  /* 0x0000000000017941 */ /* 0x000fea0003800000 */
.L_x_76:
        /* <DEDUP_REMOVED lines=9> */
.L_x_79:
[----:B------:R-:W-:Y:S05]  /*4f40*/  BSYNC B1 ;  /* 0x0000000000017941 */ /* 0x000fea0003800000 */
.L_x_78:
        /* <DEDUP_REMOVED lines=9> */
.L_x_81:
[----:B------:R-:W-:Y:S05]  /*4fe0*/  BSYNC B1 ;  /* 0x0000000000017941 */ /* 0x000fea0003800000 */
.L_x_80:
        /* <DEDUP_REMOVED lines=9> */
.L_x_83:
[----:B------:R-:W-:Y:S05]  /*5080*/  BSYNC B1 ;  /* 0x0000000000017941 */ /* 0x000fea0003800000 */
.L_x_82:
        /* <DEDUP_REMOVED lines=9> */
.L_x_85:
[----:B------:R-:W-:Y:S05]  /*5120*/  BSYNC B1 ;  /* 0x0000000000017941 */ /* 0x000fea0003800000 */
.L_x_84:
        /* <DEDUP_REMOVED lines=9> */
.L_x_87:
[----:B------:R-:W-:Y:S05]  /*51c0*/  BSYNC B1 ;  /* 0x0000000000017941 */ /* 0x000fea0003800000 */
.L_x_86:
[----:B0----5:R-:W-:Y:S01]  /*51d0*/  HADD2.F32 R155, -RZ, R174.H0_H0 ;  /* 0x200000aeff9b7230 */ /* 0x021fe20000004100 */
        /* <DEDUP_REMOVED lines=11> */
.L_x_89:
[----:B------:R-:W-:Y:S05]  /*5290*/  BSYNC B1 ;  /* 0x0000000000017941 */ /* 0x000fea0003800000 */
.L_x_88:
        /* <DEDUP_REMOVED lines=12> */
.L_x_91:
[----:B------:R-:W-:Y:S05]  /*5360*/  BSYNC B1 ;  /* 0x0000000000017941 */ /* 0x000fea0003800000 */
.L_x_90:
        /* <DEDUP_REMOVED lines=9> */
.L_x_93:
[----:B------:R-:W-:Y:S05]  /*5400*/  BSYNC B1 ;  /* 0x0000000000017941 */ /* 0x000fea0003800000 */
.L_x_92:
        /* <DEDUP_REMOVED lines=9> */
.L_x_95:
[----:B------:R-:W-:Y:S05]  /*54a0*/  BSYNC B1 ;  /* 0x0000000000017941 */ /* 0x000fea0003800000 */
.L_x_94:
        /* <DEDUP_REMOVED lines=12> */
.L_x_97:
[----:B------:R-:W-:Y:S05]  /*5570*/  BSYNC B1 ;  /* 0x0000000000017941 */ /* 0x000fea0003800000 */
.L_x_96:
[----:B-----5:R-:W-:Y:S01]  /*5580*/  HADD2.F32 R137, -RZ, R174.H0_H0 ;  /* 0x200000aeff897230 */ /* 0x020fe20000004100 */
[----:B0-----:R-:W-:Y:S01]  /*5590*/  IADD3 R136, P0, P2, R23, R6, R17 ;  /* 0x0000000617887210 */ /* 0x001fe20007a1e011 */
[----:B------:R-:W-:Y:S01]  /*55a0*/  BSSY B1, `(.L_x_98) ;  /* 0x000000a000017945 */ /* 0x000fe20003800000 */
[----:B------:R-:W-:Y:S02]  /*55b0*/  ISETP.GT.AND P4, PT, R3, 0x29, PT ;  /* 0x000000290300780c */ /* 0x000fe40003f84270 */
[----:B------:R-:W-:-:S04]  /*55c0*/  FMUL R137, R137, R184 ;  /* 0x000000b889897220 */ /* 0x000fc80000400000 */
[----:B------:R-:W-:Y:S01]  /*55d0*/  FFMA R140, R140, R185, R137 ;  /* 0x000000b98c8c7223 */ /* 0x000fe20000000089 */
[----:B------:R-:W-:Y:S02]  /*55e0*/  IADD3.X R137, R199, R7, R173, P0, P2 ;  /* 0x00000007c7897210 */ /* 0x000fe400007e44ad */
[----:B------:R-:W-:Y:S02]  /*55f0*/  ISETP.GT.AND P0, PT, R0, RZ, P4 ;  /* 0x000000ff0000720c */ /* 0x000fe40002704270 */
[----:B------:R-:W-:-:S05]  /*5600*/  F2FP.F16.F32.PACK_AB R140, RZ, R140 ;  /* 0x0000008cff8c723e */ /* 0x000fca00000000ff */
[----:B------:R0:W-:Y:S06]  /*5610*/  @P1 STG.E.U16 desc[UR40][R6.64+0x50], R140 ;  /* 0x0000508c06001986 */ /* 0x0001ec000c101528 */
[----:B------:R-:W-:Y:S05]  /*5620*/  @!P0 BRA `(.L_x_99) ;  /* 0x0000000000048947 */ /* 0x000fea0003800000 */
[----:B------:R0:W5:Y:S02]  /*5630*/  LDG.E.LTC128B.U16 R174, desc[UR40][R4.64+0x52] ;  /* 0x0000522804ae7981 */ /* 0x000164000c1e1520 */
.L_x_99:
[----:B------:R-:W-:Y:S05]  /*5640*/  BSYNC B1 ;  /* 0x0000000000017941 */ /* 0x000fea0003800000 */
.L_x_98:
        /* <DEDUP_REMOVED lines=9> */
.L_x_101:
[----:B------:R-:W-:Y:S05]  /*56e0*/  BSYNC B1 ;  /* 0x0000000000017941 */ /* 0x000fea0003800000 */
.L_x_100:
        /* <DEDUP_REMOVED lines=9> */
.L_x_103:
[----:B------:R-:W-:Y:S05]  /*5780*/  BSYNC B1 ;  /* 0x0000000000017941 */ /* 0x000fea0003800000 */
.L_x_102:
[----:B0----5:R-:W-:Y:S01]  /*5790*/  HADD2.F32 R17, -RZ, R174.H0_H0 ;  /* 0x200000aeff117230 */ /* 0x021fe20000004100 */
        /* <DEDUP_REMOVED lines=9> */
.L_x_105:
[----:B------:R-:W-:Y:S05]  /*5830*/  BSYNC B1 ;  /* 0x0000000000017941 */ /* 0x000fea0003800000 */
.L_x_104:
[----:B-----5:R-:W-:Y:S01]  /*5840*/  HADD2.F32 R17, -RZ, R174.H0_H0 ;  /* 0x200000aeff117230 */ /* 0x020fe20000004100 */
[----:B------:R-:W-:Y:S01]  /*5850*/  ISETP.GT.AND P2, PT, R3, 0x31, PT ;  /* 0x000000310300780c */ /* 0x000fe20003f44270 */
[----:B------:R-:W-:Y:S03]  /*5860*/  BSSY B1, `(.L_x_106) ;  /* 0x000000a000017945 */ /* 0x000fe60003800000 */
[----:B------:R-:W-:-:S04]  /*5870*/  FMUL R17, R17, R184 ;  /* 0x000000b811117220 */ /* 0x000fc80000400000 */
[----:B------:R-:W-:-:S05]  /*5880*/  FFMA R17, R144, R185, R17 ;  /* 0x000000b990117223 */ /* 0x000fca0000000011 */
[----:B------:R-:W-:-:S05]  /*5890*/  F2FP.F16.F32.PACK_AB R17, RZ, R17 ;  /* 0x00000011ff11723e */ /* 0x000fca00000000ff */
[----:B------:R0:W-:Y:S01]  /*58a0*/  @P0 STG.E.U16 desc[UR40][R6.64+0x60], R17 ;  /* 0x0000601106000986 */ /* 0x0001e2000c101528 */
[----:B------:R-:W-:-:S05]  /*58b0*/  IADD3 R138, P0, R23, R12, RZ ;  /* 0x0000000c178a7210 */ /* 0x000fca0007f1e0ff */
[----:B------:R-:W-:Y:S01]  /*58c0*/  IMAD.X R139, R199, 0x1, R13, P0 ;  /* 0x00000001c78b7824 */ /* 0x000fe200000e060d */
[----:B------:R-:W-:-:S13]  /*58d0*/  ISETP.GT.AND P0, PT, R0, RZ, P2 ;  /* 0x000000ff0000720c */ /* 0x000fda0001704270 */
[----:B0-----:R-:W-:Y:S05]  /*58e0*/  @!P0 BRA `(.L_x_107) ;  /* 0x0000000000048947 */ /* 0x001fea0003800000 */
[----:B------:R0:W5:Y:S02]  /*58f0*/  LDG.E.LTC128B.U16 R174, desc[UR40][R4.64+0x62] ;  /* 0x0000622804ae7981 */ /* 0x000164000c1e1520 */
.L_x_107:
[----:B------:R-:W-:Y:S05]  /*5900*/  BSYNC B1 ;  /* 0x0000000000017941 */ /* 0x000fea0003800000 */
.L_x_106:
        /* <DEDUP_REMOVED lines=9> */
.L_x_109:
[----:B------:R-:W-:Y:S05]  /*59a0*/  BSYNC B1 ;  /* 0x0000000000017941 */ /* 0x000fea0003800000 */
.L_x_108:
        /* <DEDUP_REMOVED lines=9> */
.L_x_111:
[----:B------:R-:W-:Y:S05]  /*5a40*/  BSYNC B1 ;  /* 0x0000000000017941 */ /* 0x000fea0003800000 */
.L_x_110:
        /* <DEDUP_REMOVED lines=10> */
.L_x_113:
[----:B------:R-:W-:Y:S05]  /*5af0*/  BSYNC B1 ;  /* 0x0000000000017941 */ /* 0x000fea0003800000 */
.L_x_112:
        /* <DEDUP_REMOVED lines=10> */
.L_x_115:
[----:B------:R-:W-:Y:S05]  /*5ba0*/  BSYNC B1 ;  /* 0x0000000000017941 */ /* 0x000fea0003800000 */
.L_x_114:
        /* <DEDUP_REMOVED lines=9> */
.L_x_117:
[----:B------:R-:W-:Y:S05]  /*5c40*/  BSYNC B1 ;  /* 0x0000000000017941 */ /* 0x000fea0003800000 */
.L_x_116:
        /* <DEDUP_REMOVED lines=9> */
.L_x_119:
[----:B------:R-:W-:Y:S05]  /*5ce0*/  BSYNC B1 ;  /* 0x0000000000017941 */ /* 0x000fea0003800000 */
.L_x_118:
[----:B-----5:R-:W-:Y:S01]  /*5cf0*/  HADD2.F32 R17, -RZ, R174.H0_H0 ;  /* 0x200000aeff117230 */ /* 0x020fe20000004100 */
[----:B------:R-:W-:Y:S04]  /*5d00*/  BSSY B1, `(.L_x_120) ;  /* 0x0000009000017945 */ /* 0x000fe80003800000 */
        /* <DEDUP_REMOVED lines=8> */
.L_x_121:
[----:B------:R-:W-:Y:S05]  /*5d90*/  BSYNC B1 ;  /* 0x0000000000017941 */ /* 0x000fea0003800000 */
.L_x_120:
        /* <DEDUP_REMOVED lines=10> */
.L_x_123:
[----:B------:R-:W-:Y:S05]  /*5e40*/  BSYNC B1 ;  /* 0x0000000000017941 */ /* 0x000fea0003800000 */
.L_x_122:
        /* <DEDUP_REMOVED lines=10> */
.L_x_125:
[----:B------:R-:W-:Y:S05]  /*5ef0*/  BSYNC B1 ;  /* 0x0000000000017941 */ /* 0x000fea0003800000 */
.L_x_124:
        /* <DEDUP_REMOVED lines=10> */
.L_x_127:
[----:B------:R-:W-:Y:S05]  /*5fa0*/  BSYNC B1 ;  /* 0x0000000000017941 */ /* 0x000fea0003800000 */
.L_x_126:
        /* <DEDUP_REMOVED lines=9> */
.L_x_129:
[----:B------:R-:W-:Y:S05]  /*6040*/  BSYNC B1 ;  /* 0x0000000000017941 */ /* 0x000fea0003800000 */
.L_x_128:
        /* <DEDUP_REMOVED lines=9> */
.L_x_131:
[----:B------:R-:W-:Y:S05]  /*60e0*/  BSYNC B1 ;  /* 0x0000000000017941 */ /* 0x000fea0003800000 */
.L_x_130:
        /* <DEDUP_REMOVED lines=9> */
.L_x_133:
[----:B------:R-:W-:Y:S05]  /*6180*/  BSYNC B1 ;  /* 0x0000000000017941 */ /* 0x000fea0003800000 */
.L_x_132:
[----:B-----5:R-:W-:Y:S01]  /*6190*/  HADD2.F32 R17, -RZ, R174.H0_H0 ;  /* 0x200000aeff117230 */ /* 0x020fe20000004100 */
[----:B------:R-:W-:Y:S01]  /*61a0*/  ISETP.GT.AND P4, PT, R0, 0x88, P4 ;  /* 0x000000880000780c */ /* 0x000fe20002784270 */
[----:B------:R-:W-:Y:S01]  /*61b0*/  IMAD.MOV.U32 R120, RZ, RZ, R138 ;  /* 0x000000ffff787224 */ /* 0x000fe200078e008a */
[----:B------:R-:W-:Y:S01]  /*61c0*/  BSSY B1, `(.L_x_134) ;  /* 0x0000008000017945 */ /* 0x000fe20003800000 */
[----:B------:R-:W-:Y:S02]  /*61d0*/  IMAD.MOV.U32 R121, RZ, RZ, R139 ;  /* 0x000000ffff797224 */ /* 0x000fe400078e008b */
[----:B------:R-:W-:-:S04]  /*61e0*/  FMUL R17, R17, R184 ;  /* 0x000000b811117220 */ /* 0x000fc80000400000 */
[----:B------:R-:W-:-:S05]  /*61f0*/  FFMA R17, R126, R185, R17 ;  /* 0x000000b97e117223 */ /* 0x000fca0000000011 */
[----:B------:R-:W-:-:S05]  /*6200*/  F2FP.F16.F32.PACK_AB R17, RZ, R17 ;  /* 0x00000011ff11723e */ /* 0x000fca00000000ff */
[----:B------:R0:W-:Y:S01]  /*6210*/  @P5 STG.E.U16 desc[UR40][R120.64+0x50], R17 ;  /* 0x0000501178005986 */ /* 0x0001e2000c101528 */
[----:B------:R-:W-:Y:S05]  /*6220*/  @!P4 BRA `(.L_x_135) ;  /* 0x000000000004c947 */ /* 0x000fea0003800000 */
[----:B------:R0:W5:Y:S02]  /*6230*/  LDG.E.LTC128B.U16 R174, desc[UR40][R14.64+0x52] ;  /* 0x000052280eae7981 */ /* 0x000164000c1e1520 */
.L_x_135:
[----:B------:R-:W-:Y:S05]  /*6240*/  BSYNC B1 ;  /* 0x0000000000017941 */ /* 0x000fea0003800000 */
.L_x_134:
        /* <DEDUP_REMOVED lines=9> */
.L_x_137:
[----:B------:R-:W-:Y:S05]  /*62e0*/  BSYNC B1 ;  /* 0x0000000000017941 */ /* 0x000fea0003800000 */
.L_x_136:
        /* <DEDUP_REMOVED lines=9> */
.L_x_139:
[----:B------:R-:W-:Y:S05]  /*6380*/  BSYNC B1 ;  /* 0x0000000000017941 */ /* 0x000fea0003800000 */
.L_x_138:
        /* <DEDUP_REMOVED lines=9> */
.L_x_141:
[----:B------:R-:W-:Y:S05]  /*6420*/  BSYNC B1 ;  /* 0x0000000000017941 */ /* 0x000fea0003800000 */
.L_x_140:
        /* <DEDUP_REMOVED lines=9> */
.L_x_143:
[----:B------:R-:W-:Y:S05]  /*64c0*/  BSYNC B1 ;  /* 0x0000000000017941 */ /* 0x000fea0003800000 */
.L_x_142:
        /* <DEDUP_REMOVED lines=9> */
.L_x_145:
[----:B------:R-:W-:Y:S05]  /*6560*/  BSYNC B1 ;  /* 0x0000000000017941 */ /* 0x000fea0003800000 */
.L_x_144:
        /* <DEDUP_REMOVED lines=9> */
.L_x_147:
[----:B------:R-:W-:Y:S05]  /*6600*/  BSYNC B1 ;  /* 0x0000000000017941 */ /* 0x000fea0003800000 */
.L_x_146:
        /* <DEDUP_REMOVED lines=9> */
.L_x_149:
[----:B------:R-:W-:Y:S05]  /*66a0*/  BSYNC B1 ;  /* 0x0000000000017941 */ /* 0x000fea0003800000 */
.L_x_148:
        /* <DEDUP_REMOVED lines=9> */
.L_x_151:
[----:B------:R-:W-:Y:S05]  /*6740*/  BSYNC B1 ;  /* 0x0000000000017941 */ /* 0x000fea0003800000 */
.L_x_150:
[----:B0----5:R-:W-:Y:S01]  /*6750*/  HADD2.F32 R17, -RZ, R174.H0_H0 ;  /* 0x200000aeff117230 */ /* 0x021fe20000004100 */
[----:B------:R-:W-:Y:S01]  /*6760*/  ISETP.GT.AND P3, PT, R3, 0x40, PT ;  /* 0x000000400300780c */ /* 0x000fe20003f64270 */
[----:B------:R-:W-:Y:S03]  /*6770*/  BSSY B1, `(.L_x_152) ;  /* 0x0000009000017945 */ /* 0x000fe60003800000 */
[----:B------:R-:W-:Y:S01]  /*6780*/  FMUL R122, R17, R184 ;  /* 0x000000b8117a7220 */ /* 0x000fe20000400000 */
[----:B------:R-:W-:Y:S02]  /*6790*/  ISETP.GT.AND P1, PT, R0, RZ, P3 ;  /* 0x000000ff0000720c */ /* 0x000fe40001f24270 */
[----:B------:R-:W-:Y:S01]  /*67a0*/  P2R R23, PR, RZ, 0x8 ;  /* 0x00000008ff177803 */ /* 0x000fe20000000000 */
[----:B------:R-:W-:-:S05]  /*67b0*/  FFMA R122, R135, R185, R122 ;  /* 0x000000b9877a7223 */ /* 0x000fca000000007a */
[----:B------:R-:W-:-:S05]  /*67c0*/  F2FP.F16.F32.PACK_AB R122, RZ, R122 ;  /* 0x0000007aff7a723e */ /* 0x000fca00000000ff */
[----:B------:R0:W-:Y:S01]  /*67d0*/  @P0 STG.E.U16 desc[UR40][R120.64+0x72], R122 ;  /* 0x0000727a78000986 */ /* 0x0001e2000c101528 */
[----:B------:R-:W-:Y:S05]  /*67e0*/  @!P1 BRA `(.L_x_153) ;  /* 0x0000000000049947 */ /* 0x000fea0003800000 */
[----:B------:R0:W5:Y:S02]  /*67f0*/  LDG.E.LTC128B.U16 R174, desc[UR40][R4.64+0x80] ;  /* 0x0000802804ae7981 */ /* 0x000164000c1e1520 */
.L_x_153:
[----:B------:R-:W-:Y:S05]  /*6800*/  BSYNC B1 ;  /* 0x0000000000017941 */ /* 0x000fea0003800000 */
.L_x_152:
[----:B-----5:R-:W-:Y:S01]  /*6810*/  HADD2.F32 R17, -RZ, R174.H0_H0 ;  /* 0x200000aeff117230 */ /* 0x020fe20000004100 */
[----:B------:R-:W-:Y:S01]  /*6820*/  ISETP.GT.AND P2, PT, R3, 0x41, PT ;  /* 0x000000410300780c */ /* 0x000fe20003f44270 */
[----:B------:R-:W-:Y:S03]  /*6830*/  BSSY B1, `(.L_x_154) ;  /* 0x0000009000017945 */ /* 0x000fe60003800000 */
[----:B------:R-:W-:Y:S01]  /*6840*/  FMUL R17, R17, R184 ;  /* 0x000000b811117220 */ /* 0x000fe20000400000 */
[----:B------:R-:W-:Y:S02]  /*6850*/  ISETP.GT.AND P0, PT, R0, RZ, P2 ;  /* 0x000000ff0000720c */ /* 0x000fe40001704270 */
[----:B0-----:R-:W-:Y:S01]  /*6860*/  P2R R122, PR, RZ, 0x4 ;  /* 0x00000004ff7a7803 */ /* 0x001fe20000000000 */
[----:B------:R-:W-:-:S05]  /*6870*/  FFMA R17, R104, R185, R17 ;  /* 0x000000b968117223 */ /* 0x000fca0000000011 */
[----:B------:R-:W-:-:S05]  /*6880*/  F2FP.F16.F32.PACK_AB R17, RZ, R17 ;  /* 0x00000011ff11723e */ /* 0x000fca00000000ff */
[----:B------:R0:W-:Y:S01]  /*6890*/  @P1 STG.E.U16 desc[UR40][R6.64+0x80], R17 ;  /* 0x0000801106001986 */ /* 0x0001e2000c101528 */
[----:B------:R-:W-:Y:S05]  /*68a0*/  @!P0 BRA `(.L_x_155) ;  /* 0x0000000000048947 */ /* 0x000fea0003800000 */
[----:B------:R0:W5:Y:S02]  /*68b0*/  LDG.E.LTC128B.U16 R174, desc[UR40][R4.64+0x82] ;  /* 0x0000822804ae7981 */ /* 0x000164000c1e1520 */
.L_x_155:
[----:B------:R-:W-:Y:S05]  /*68c0*/  BSYNC B1 ;  /* 0x0000000000017941 */ /* 0x000fea0003800000 */
.L_x_154:
        /* <DEDUP_REMOVED lines=9> */
.L_x_157:
[----:B------:R-:W-:Y:S05]  /*6960*/  BSYNC B1 ;  /* 0x0000000000017941 */ /* 0x000fea0003800000 */
.L_x_156:
        /* <DEDUP_REMOVED lines=9> */
.L_x_159:
[----:B------:R-:W-:Y:S05]  /*6a00*/  BSYNC B1 ;  /* 0x0000000000017941 */ /* 0x000fea0003800000 */
.L_x_158:
[----:B0----5:R-:W-:Y:S01]  /*6a10*/  HADD2.F32 R17, -RZ, R174.H0_H0 ;  /* 0x200000aeff117230 */ /* 0x021fe20000004100 */
[----:B------:R-:W-:Y:S01]  /*6a20*/  ISETP.GT.AND P6, PT, R3, 0x48, PT ;  /* 0x000000480300780c */ /* 0x000fe20003fc4270 */
[----:B------:R-:W-:Y:S03]  /*6a30*/  BSSY B1, `(.L_x_160) ;  /* 0x0000008000017945 */ /* 0x000fe60003800000 */
[----:B------:R-:W-:Y:S01]  /*6a40*/  FMUL R104, R17, R184 ;  /* 0x000000b811687220 */ /* 0x000fe20000400000 */
[----:B------:R-:W-:-:S03]  /*6a50*/  ISETP.GT.AND P1, PT, R0, RZ, P6 ;  /* 0x000000ff0000720c */ /* 0x000fc60003724270 */
[----:B------:R-:W-:-:S05]  /*6a60*/  FFMA R104, R107, R185, R104 ;  /* 0x000000b96b687223 */ /* 0x000fca0000000068 */
[----:B------:R-:W-:-:S05]  /*6a70*/  F2FP.F16.F32.PACK_AB R104, RZ, R104 ;  /* 0x00000068ff68723e */ /* 0x000fca00000000ff */
[----:B------:R0:W-:Y:S01]  /*6a80*/  @P0 STG.E.U16 desc[UR40][R10.64+0x82], R104 ;  /* 0x000082680a000986 */ /* 0x0001e2000c101528 */
[----:B------:R-:W-:Y:S05]  /*6a90*/  @!P1 BRA `(.L_x_161) ;  /* 0x0000000000049947 */ /* 0x000fea0003800000 */
[----:B------:R0:W5:Y:S02]  /*6aa0*/  LDG.E.LTC128B.U16 R174, desc[UR40][R4.64+0x90] ;  /* 0x0000902804ae7981 */ /* 0x000164000c1e1520 */
.L_x_161:
[----:B------:R-:W-:Y:S05]  /*6ab0*/  BSYNC B1 ;  /* 0x0000000000017941 */ /* 0x000fea0003800000 */
.L_x_160:
[----:B-----5:R-:W-:Y:S01]  /*6ac0*/  HADD2.F32 R17, -RZ, R174.H0_H0 ;  /* 0x200000aeff117230 */ /* 0x020fe20000004100 */
        /* <DEDUP_REMOVED lines=9> */
.L_x_163:
[----:B------:R-:W-:Y:S05]  /*6b60*/  BSYNC B1 ;  /* 0x0000000000017941 */ /* 0x000fea0003800000 */
.L_x_162:
        /* <DEDUP_REMOVED lines=9> */
.L_x_165:
[----:B------:R-:W-:Y:S05]  /*6c00*/  BSYNC B1 ;  /* 0x0000000000017941 */ /* 0x000fea0003800000 */
.L_x_164:
        /* <DEDUP_REMOVED lines=9> */
.L_x_167:
[----:B------:R-:W-:Y:S05]  /*6ca0*/  BSYNC B1 ;  /* 0x0000000000017941 */ /* 0x000fea0003800000 */
.L_x_166:
        /* <DEDUP_REMOVED lines=10> */
.L_x_169:
[----:B------:R-:W-:Y:S05]  /*6d50*/  BSYNC B1 ;  /* 0x0000000000017941 */ /* 0x000fea0003800000 */
.L_x_168:
        /* <DEDUP_REMOVED lines=10> */
.L_x_171:
[----:B------:R-:W-:Y:S05]  /*6e00*/  BSYNC B1 ;  /* 0x0000000000017941 */ /* 0x000fea0003800000 */
.L_x_170:
        /* <DEDUP_REMOVED lines=9> */
.L_x_173:
[----:B------:R-:W-:Y:S05]  /*6ea0*/  BSYNC B1 ;  /* 0x0000000000017941 */ /* 0x000fea0003800000 */
.L_x_172:
        /* <DEDUP_REMOVED lines=9> */
.L_x_175:
[----:B------:R-:W-:Y:S05]  /*6f40*/  BSYNC B1 ;  /* 0x0000000000017941 */ /* 0x000fea0003800000 */
.L_x_174:
        /* <DEDUP_REMOVED lines=10> */
.L_x_177:
[----:B------:R-:W-:Y:S05]  /*6ff0*/  BSYNC B1 ;  /* 0x0000000000017941 */ /* 0x000fea0003800000 */
.L_x_176:
        /* <DEDUP_REMOVED lines=10> */
.L_x_179:
[----:B------:R-:W-:Y:S05]  /*70a0*/  BSYNC B1 ;  /* 0x0000000000017941 */ /* 0x000fea0003800000 */
.L_x_178:
        /* <DEDUP_REMOVED lines=9> */
.L_x_181:
[----:B------:R-:W-:Y:S05]  /*7140*/  BSYNC B1 ;  /* 0x0000000000017941 */ /* 0x000fea0003800000 */
.L_x_180:
        /* <DEDUP_REMOVED lines=9> */
.L_x_183:
[----:B------:R-:W-:Y:S05]  /*71e0*/  BSYNC B1 ;  /* 0x0000000000017941 */ /* 0x000fea0003800000 */
.L_x_182:
[----:B-----5:R-:W-:Y:S01]  /*71f0*/  HADD2.F32 R17, -RZ, R174.H0_H0 ;  /* 0x200000aeff117230 */ /* 0x020fe20000004100 */
[----:B------:R-:W-:Y:S04]  /*7200*/  BSSY B1, `(.L_x_184) ;  /* 0x0000009000017945 */ /* 0x000fe80003800000 */
[----:B------:R-:W-:-:S04]  /*7210*/  FMUL R104, R17, R184 ;  /* 0x000000b811687220 */ /* 0x000fc80000400000 */
[----:B------:R-:W-:-:S05]  /*7220*/  FFMA R104, R119, R185, R104 ;  /* 0x000000b977687223 */ /* 0x000fca0000000068 */
[----:B------:R-:W-:-:S05]  /*7230*/  F2FP.F16.F32.PACK_AB R104, RZ, R104 ;  /* 0x00000068ff68723e */ /* 0x000fca00000000ff */
[----:B------:R0:W-:Y:S01]  /*7240*/  @P5 STG.E.U16 desc[UR40][R10.64+0xb2], R104 ;  /* 0x0000b2680a005986 */ /* 0x0001e2000c101528 */
[----:B------:R-:W-:-:S04]  /*7250*/  ISETP.NE.AND P5, PT, R23, RZ, PT ;  /* 0x000000ff1700720c */ /* 0x000fc80003fa5270 */
[----:B------:R-:W-:-:S13]  /*7260*/  ISETP.GT.AND P5, PT, R0, 0x80, P5 ;  /* 0x000000800000780c */ /* 0x000fda0002fa4270 */
[----:B0-----:R-:W-:Y:S05]  /*7270*/  @!P5 BRA `(.L_x_185) ;  /* 0x000000000004d947 */ /* 0x001fea0003800000 */
[----:B------:R0:W5:Y:S02]  /*7280*/  LDG.E.LTC128B.U16 R174, desc[UR40][R20.64+0x80] ;  /* 0x0000802814ae7981 */ /* 0x000164000c1e1520 */
.L_x_185:
[----:B------:R-:W-:Y:S05]  /*7290*/  BSYNC B1 ;  /* 0x0000000000017941 */ /* 0x000fea0003800000 */
.L_x_184:
        /* <DEDUP_REMOVED lines=10> */
.L_x_187:
[----:B------:R-:W-:Y:S05]  /*7340*/  BSYNC B1 ;  /* 0x0000000000017941 */ /* 0x000fea0003800000 */
.L_x_186:
        /* <DEDUP_REMOVED lines=10> */
.L_x_189:
[----:B------:R-:W-:Y:S05]  /*73f0*/  BSYNC B1 ;  /* 0x0000000000017941 */ /* 0x000fea0003800000 */
.L_x_188:
        /* <DEDUP_REMOVED lines=10> */
.L_x_191:
[----:B------:R-:W-:Y:S05]  /*74a0*/  BSYNC B1 ;  /* 0x0000000000017941 */ /* 0x000fea0003800000 */
.L_x_190:
        /* <DEDUP_REMOVED lines=9> */
.L_x_193:
[----:B------:R-:W-:Y:S05]  /*7540*/  BSYNC B1 ;  /* 0x0000000000017941 */ /* 0x000fea0003800000 */
.L_x_192:
        /* <DEDUP_REMOVED lines=9> */
.L_x_195:
[----:B------:R-:W-:Y:S05]  /*75e0*/  BSYNC B1 ;  /* 0x0000000000017941 */ /* 0x000fea0003800000 */
.L_x_194:
        /* <DEDUP_REMOVED lines=9> */
.L_x_197:
[----:B------:R-:W-:Y:S05]  /*7680*/  BSYNC B1 ;  /* 0x0000000000017941 */ /* 0x000fea0003800000 */
.L_x_196:
        /* <DEDUP_REMOVED lines=9> */
.L_x_199:
[----:B------:R-:W-:Y:S05]  /*7720*/  BSYNC B1 ;  /* 0x0000000000017941 */ /* 0x000fea0003800000 */
.L_x_198:
        /* <DEDUP_REMOVED lines=9> */
.L_x_201:
[----:B------:R-:W-:Y:S05]  /*77c0*/  BSYNC B1 ;  /* 0x0000000000017941 */ /* 0x000fea0003800000 */
.L_x_200:
        /* <DEDUP_REMOVED lines=9> */
.L_x_203:
[----:B------:R-:W-:Y:S05]  /*7860*/  BSYNC B1 ;  /* 0x0000000000017941 */ /* 0x000fea0003800000 */
.L_x_202:
        /* <DEDUP_REMOVED lines=9> */
.L_x_205:
[----:B------:R-:W-:Y:S05]  /*7900*/  BSYNC B1 ;  /* 0x0000000000017941 */ /* 0x000fea0003800000 */
.L_x_204:
        /* <DEDUP_REMOVED lines=9> */
.L_x_207:
[----:B------:R-:W-:Y:S05]  /*79a0*/  BSYNC B1 ;  /* 0x0000000000017941 */ /* 0x000fea0003800000 */
.L_x_206:
        /* <DEDUP_REMOVED lines=9> */
.L_x_209:
[----:B------:R-:W-:Y:S05]  /*7a40*/  BSYNC B1 ;  /* 0x0000000000017941 */ /* 0x000fea0003800000 */
.L_x_208:
        /* <DEDUP_REMOVED lines=9> */
.L_x_211:
[----:B------:R-:W-:Y:S05]  /*7ae0*/  BSYNC B1 ;  /* 0x0000000000017941 */ /* 0x000fea0003800000 */
.L_x_210:
        /* <DEDUP_REMOVED lines=9> */
.L_x_213:
[----:B------:R-:W-:Y:S05]  /*7b80*/  BSYNC B1 ;  /* 0x0000000000017941 */ /* 0x000fea0003800000 */
.L_x_212:
        /* <DEDUP_REMOVED lines=9> */
.L_x_215:
[----:B------:R-:W-:Y:S05]  /*7c20*/  BSYNC B1 ;  /* 0x0000000000017941 */ /* 0x000fea0003800000 */
.L_x_214:
        /* <DEDUP_REMOVED lines=11> */
.L_x_217:
[----:B------:R-:W-:Y:S05]  /*7ce0*/  BSYNC B1 ;  /* 0x0000000000017941 */ /* 0x000fea0003800000 */
.L_x_216:
        /* <DEDUP_REMOVED lines=11> */
.L_x_219:
[----:B------:R-:W-:Y:S05]  /*7da0*/  BSYNC B1 ;  /* 0x0000000000017941 */ /* 0x000fea0003800000 */
.L_x_218:
        /* <DEDUP_REMOVED lines=9> */
.L_x_221:
[----:B------:R-:W-:Y:S05]  /*7e40*/  BSYNC B1 ;  /* 0x0000000000017941 */ /* 0x000fea0003800000 */
.L_x_220:
        /* <DEDUP_REMOVED lines=9> */
.L_x_223:
[----:B------:R-:W-:Y:S05]  /*7ee0*/  BSYNC B1 ;  /* 0x0000000000017941 */ /* 0x000fea0003800000 */
.L_x_222:
        /* <DEDUP_REMOVED lines=10> */
.L_x_225:
[----:B------:R-:W-:Y:S05]  /*7f90*/  BSYNC B1 ;  /* 0x0000000000017941 */ /* 0x000fea0003800000 */
.L_x_224:
        /* <DEDUP_REMOVED lines=10> */
.L_x_227:
[----:B------:R-:W-:Y:S05]  /*8040*/  BSYNC B1 ;  /* 0x0000000000017941 */ /* 0x000fea0003800000 */
.L_x_226:
        /* <DEDUP_REMOVED lines=9> */
.L_x_229:
[----:B------:R-:W-:Y:S05]  /*80e0*/  BSYNC B1 ;  /* 0x0000000000017941 */ /* 0x000fea0003800000 */
.L_x_228:
        /* <DEDUP_REMOVED lines=9> */
.L_x_231:
[----:B------:R-:W-:Y:S05]  /*8180*/  BSYNC B1 ;  /* 0x0000000000017941 */ /* 0x000fea0003800000 */
.L_x_230:
        /* <DEDUP_REMOVED lines=10> */
.L_x_233:
[----:B------:R-:W-:Y:S05]  /*8230*/  BSYNC B1 ;  /* 0x0000000000017941 */ /* 0x000fea0003800000 */
.L_x_232:
        /* <DEDUP_REMOVED lines=10> */
.L_x_235:
[----:B------:R-:W-:Y:S05]  /*82e0*/  BSYNC B1 ;  /* 0x0000000000017941 */ /* 0x000fea0003800000 */
.L_x_234:
        /* <DEDUP_REMOVED lines=9> */
.L_x_237:
[----:B------:R-:W-:Y:S05]  /*8380*/  BSYNC B1 ;  /* 0x0000000000017941 */ /* 0x000fea0003800000 */
.L_x_236:
        /* <DEDUP_REMOVED lines=9> */
.L_x_239:
[----:B------:R-:W-:Y:S05]  /*8420*/  BSYNC B1 ;  /* 0x0000000000017941 */ /* 0x000fea0003800000 */
.L_x_238:
        /* <DEDUP_REMOVED lines=10> */
.L_x_241:
[----:B------:R-:W-:Y:S05]  /*84d0*/  BSYNC B1 ;  /* 0x0000000000017941 */ /* 0x000fea0003800000 */
.L_x_240:
        /* <DEDUP_REMOVED lines=10> */
.L_x_243:
[----:B------:R-:W-:Y:S05]  /*8580*/  BSYNC B1 ;  /* 0x0000000000017941 */ /* 0x000fea0003800000 */
.L_x_242:
        /* <DEDUP_REMOVED lines=9> */
.L_x_245:
[----:B------:R-:W-:Y:S05]  /*8620*/  BSYNC B1 ;  /* 0x0000000000017941 */ /* 0x000fea0003800000 */
.L_x_244:
        /* <DEDUP_REMOVED lines=9> */
.L_x_247:
[----:B------:R-:W-:Y:S05]  /*86c0*/  BSYNC B1 ;  /* 0x0000000000017941 */ /* 0x000fea0003800000 */
.L_x_246:
        /* <DEDUP_REMOVED lines=10> */
.L_x_249:
[----:B------:R-:W-:Y:S05]  /*8770*/  BSYNC B1 ;  /* 0x0000000000017941 */ /* 0x000fea0003800000 */
.L_x_248:
        /* <DEDUP_REMOVED lines=10> */
.L_x_251:
[----:B------:R-:W-:Y:S05]  /*8820*/  BSYNC B1 ;  /* 0x0000000000017941 */ /* 0x000fea0003800000 */
.L_x_250:
        /* <DEDUP_REMOVED lines=10> */
.L_x_253:
[----:B------:R-:W-:Y:S05]  /*88d0*/  BSYNC B1 ;  /* 0x0000000000017941 */ /* 0x000fea0003800000 */
.L_x_252:
        /* <DEDUP_REMOVED lines=10> */
.L_x_255:
[----:B------:R-:W-:Y:S05]  /*8980*/  BSYNC B1 ;  /* 0x0000000000017941 */ /* 0x000fea0003800000 */
.L_x_254:
        /* <DEDUP_REMOVED lines=9> */
.L_x_257:
[----:B------:R-:W-:Y:S05]  /*8a20*/  BSYNC B1 ;  /* 0x0000000000017941 */ /* 0x000fea0003800000 */
.L_x_256:
        /* <DEDUP_REMOVED lines=9> */
.L_x_259:
[----:B------:R-:W-:Y:S05]  /*8ac0*/  BSYNC B1 ;  /* 0x0000000000017941 */ /* 0x000fea0003800000 */
.L_x_258:
        /* <DEDUP_REMOVED lines=9> */
.L_x_261:
[----:B------:R-:W-:Y:S05]  /*8b60*/  BSYNC B1 ;  /* 0x0000000000017941 */ /* 0x000fea0003800000 */
.L_x_260:
        /* <DEDUP_REMOVED lines=9> */
.L_x_263:
[----:B------:R-:W-:Y:S05]  /*8c00*/  BSYNC B1 ;  /* 0x0000000000017941 */ /* 0x000fea0003800000 */
.L_x_262:
        /* <DEDUP_REMOVED lines=9> */
.L_x_265:
[----:B------:R-:W-:Y:S05]  /*8ca0*/  BSYNC B1 ;  /* 0x0000000000017941 */ /* 0x000fea0003800000 */
.L_x_264:
        /* <DEDUP_REMOVED lines=9> */
.L_x_267:
[----:B------:R-:W-:Y:S05]  /*8d40*/  BSYNC B1 ;  /* 0x0000000000017941 */ /* 0x000fea0003800000 */
.L_x_266:
        /* <DEDUP_REMOVED lines=9> */
.L_x_269:
[----:B------:R-:W-:Y:S05]  /*8de0*/  BSYNC B1 ;  /* 0x0000000000017941 */ /* 0x000fea0003800000 */
.L_x_268:
        /* <DEDUP_REMOVED lines=9> */
.L_x_271:
[----:B------:R-:W-:Y:S05]  /*8e80*/  BSYNC B1 ;  /* 0x0000000000017941 */ /* 0x000fea0003800000 */
.L_x_270:
        /* <DEDUP_REMOVED lines=9> */
.L_x_273:
[----:B------:R-:W-:Y:S05]  /*8f20*/  BSYNC B1 ;  /* 0x0000000000017941 */ /* 0x000fea0003800000 */
.L_x_272:
        /* <DEDUP_REMOVED lines=9> */
.L_x_275:
[----:B------:R-:W-:Y:S05]  /*8fc0*/  BSYNC B1 ;  /* 0x0000000000017941 */ /* 0x000fea0003800000 */
.L_x_274:
        /* <DEDUP_REMOVED lines=9> */
.L_x_277:
[----:B------:R-:W-:Y:S05]  /*9060*/  BSYNC B1 ;  /* 0x0000000000017941 */ /* 0x000fea0003800000 */
.L_x_276:
        /* <DEDUP_REMOVED lines=9> */
.L_x_279:
[----:B------:R-:W-:Y:S05]  /*9100*/  BSYNC B1 ;  /* 0x0000000000017941 */ /* 0x000fea0003800000 */
.L_x_278:
        /* <DEDUP_REMOVED lines=11> */
.L_x_281:
[----:B------:R-:W-:Y:S05]  /*91c0*/  BSYNC B1 ;  /* 0x0000000000017941 */ /* 0x000fea0003800000 */
.L_x_280:
        /* <DEDUP_REMOVED lines=11> */
.L_x_283:
[----:B------:R-:W-:Y:S05]  /*9280*/  BSYNC B1 ;  /* 0x0000000000017941 */ /* 0x000fea0003800000 */
.L_x_282:
        /* <DEDUP_REMOVED lines=9> */
.L_x_285:
[----:B------:R-:W-:Y:S05]  /*9320*/  BSYNC B1 ;  /* 0x0000000000017941 */ /* 0x000fea0003800000 */
.L_x_284:
        /* <DEDUP_REMOVED lines=9> */
.L_x_287:
[----:B------:R-:W-:Y:S05]  /*93c0*/  BSYNC B1 ;  /* 0x0000000000017941 */ /* 0x000fea0003800000 */
.L_x_286:
        /* <DEDUP_REMOVED lines=10> */
.L_x_289:
[----:B------:R-:W-:Y:S05]  /*9470*/  BSYNC B1 ;  /* 0x0000000000017941 */ /* 0x000fea0003800000 */
.L_x_288:
        /* <DEDUP_REMOVED lines=10> */
.L_x_291:
[----:B------:R-:W-:Y:S05]  /*9520*/  BSYNC B1 ;  /* 0x0000000000017941 */ /* 0x000fea0003800000 */
.L_x_290:
        /* <DEDUP_REMOVED lines=9> */
.L_x_293:
[----:B------:R-:W-:Y:S05]  /*95c0*/  BSYNC B1 ;  /* 0x0000000000017941 */ /* 0x000fea0003800000 */
.L_x_292:
        /* <DEDUP_REMOVED lines=9> */
.L_x_295:
[----:B------:R-:W-:Y:S05]  /*9660*/  BSYNC B1 ;  /* 0x0000000000017941 */ /* 0x000fea0003800000 */
.L_x_294:
        /* <DEDUP_REMOVED lines=10> */
.L_x_297:
[----:B------:R-:W-:Y:S05]  /*9710*/  BSYNC B1 ;  /* 0x0000000000017941 */ /* 0x000fea0003800000 */
.L_x_296:
        /* <DEDUP_REMOVED lines=10> */
.L_x_299:
[----:B------:R-:W-:Y:S05]  /*97c0*/  BSYNC B1 ;  /* 0x0000000000017941 */ /* 0x000fea0003800000 */
.L_x_298:
        /* <DEDUP_REMOVED lines=9> */
.L_x_301:
[----:B------:R-:W-:Y:S05]  /*9860*/  BSYNC B1 ;  /* 0x0000000000017941 */ /* 0x000fea0003800000 */
.L_x_300:
        /* <DEDUP_REMOVED lines=9> */
.L_x_303:
[----:B------:R-:W-:Y:S05]  /*9900*/  BSYNC B1 ;  /* 0x0000000000017941 */ /* 0x000fea0003800000 */
.L_x_302:
        /* <DEDUP_REMOVED lines=10> */
.L_x_305:
[----:B------:R-:W-:Y:S05]  /*99b0*/  BSYNC B1 ;  /* 0x0000000000017941 */ /* 0x000fea0003800000 */
.L_x_304:
        /* <DEDUP_REMOVED lines=10> */
.L_x_307:
[----:B------:R-:W-:Y:S05]  /*9a60*/  BSYNC B1 ;  /* 0x0000000000017941 */ /* 0x000fea0003800000 */
.L_x_306:
[----:B-----5:R-:W-:Y:S01]  /*9a70*/  HADD2.F32 R3, -RZ, R174.H0_H0 ;  /* 0x200000aeff037230 */ /* 0x020fe20000004100 */
[----:B------:R-:W-:Y:S04]  /*9a80*/  BSSY B1, `(.L_x_308) ;  /* 0x0000008000017945 */ /* 0x000fe80003800000 */
[----:B01-3--:R-:W-:-:S04]  /*9a90*/  FMUL R4, R3, R184 ;  /* 0x000000b803047220 */ /* 0x00bfc80000400000 */
[----:B------:R-:W-:-:S05]  /*9aa0*/  FFMA R4, R53, R185, R4 ;  /* 0x000000b935047223 */ /* 0x000fca0000000004 */
[----:B------:R-:W-:-:S05]  /*9ab0*/  F2FP.F16.F32.PACK_AB R4, RZ, R4 ;  /* 0x00000004ff04723e */ /* 0x000fca00000000ff */
[----:B------:R0:W-:Y:S01]  /*9ac0*/  @P5 STG.E.U16 desc[UR40][R6.64+0x132], R4 ;  /* 0x0001320406005986 */ /* 0x0001e2000c101528 */
[----:B------:R-:W-:-:S13]  /*9ad0*/  ISETP.GT.AND P5, PT, R0, 0x8, P1 ;  /* 0x000000080000780c */ /* 0x000fda0000fa4270 */
[----:B0-----:R-:W-:Y:S05]  /*9ae0*/  @!P5 BRA `(.L_x_309) ;  /* 0x000000000004d947 */ /* 0x001fea0003800000 */
[----:B------:R0:W5:Y:S02]  /*9af0*/  LDG.E.LTC128B.U16 R174, desc[UR40][R8.64+0x130] ;  /* 0x0001302808ae7981 */ /* 0x000164000c1e1520 */
.L_x_309:
[----:B------:R-:W-:Y:S05]  /*9b00*/  BSYNC B1 ;  /* 0x0000000000017941 */ /* 0x000fea0003800000 */
.L_x_308:
[----:B-----5:R-:W-:Y:S01]  /*9b10*/  HADD2.F32 R3, -RZ, R174.H0_H0 ;  /* 0x200000aeff037230 */ /* 0x020fe20000004100 */
[----:B------:R-:W-:Y:S01]  /*9b20*/  BSSY B1, `(.L_x_310) ;  /* 0x000000a000017945 */ /* 0x000fe20003800000 */
[----:B------:R-:W-:Y:S02]  /*9b30*/  @P5 IMAD.MOV.U32 R4, RZ, RZ, R10 ;  /* 0x000000ffff045224 */ /* 0x000fe400078e000a */
[----:B------:R-:W-:Y:S02]  /*9b40*/  @P5 IMAD.MOV.U32 R5, RZ, RZ, R11 ;  /* 0x000000ffff055224 */ /* 0x000fe400078e000b */
[----:B------:R-:W-:-:S04]  /*9b50*/  FMUL R3, R3, R184 ;  /* 0x000000b803037220 */ /* 0x000fc80000400000 */
[----:B------:R-:W-:-:S05]  /*9b60*/  FFMA R3, R54, R185, R3 ;  /* 0x000000b936037223 */ /* 0x000fca0000000003 */
[----:B------:R-:W-:-:S05]  /*9b70*/  F2FP.F16.F32.PACK_AB R3, RZ, R3 ;  /* 0x00000003ff03723e */ /* 0x000fca00000000ff */
[----:B------:R1:W-:Y:S01]  /*9b80*/  @P5 STG.E.U16 desc[UR40][R4.64+0x130], R3 ;  /* 0x0001300304005986 */ /* 0x0003e2000c101528 */
[----:B------:R-:W-:-:S13]  /*9b90*/  ISETP.GT.AND P5, PT, R0, 0x8, P0 ;  /* 0x000000080000780c */ /* 0x000fda00007a4270 */
[----:B-1----:R-:W-:Y:S05]  /*9ba0*/  @!P5 BRA `(.L_x_311) ;  /* 0x000000000004d947 */ /* 0x002fea0003800000 */
[----:B------:R1:W5:Y:S02]  /*9bb0*/  LDG.E.LTC128B.U16 R174, desc[UR40][R8.64+0x132] ;  /* 0x0001322808ae7981 */ /* 0x000364000c1e1520 */
.L_x_311:
[----:B------:R-:W-:Y:S05]  /*9bc0*/  BSYNC B1 ;  /* 0x0000000000017941 */ /* 0x000fea0003800000 */
.L_x_310:
        /* <DEDUP_REMOVED lines=8> */
[----:B---3--:R-:W-:Y:S05]  /*9c50*/  @!P5 BRA `(.L_x_313) ;  /* 0x000000000004d947 */ /* 0x008fea0003800000 */
[----:B------:R3:W5:Y:S02]  /*9c60*/  LDG.E.LTC128B.U16 R174, desc[UR40][R20.64+0x100] ;  /* 0x0001002814ae7981 */ /* 0x000764000c1e1520 */
.L_x_313:
[----:B------:R-:W-:Y:S05]  /*9c70*/  BSYNC B1 ;  /* 0x0000000000017941 */ /* 0x000fea0003800000 */
.L_x_312:
        /* <DEDUP_REMOVED lines=10> */
.L_x_315:
[----:B------:R-:W-:Y:S05]  /*9d20*/  BSYNC B1 ;  /* 0x0000000000017941 */ /* 0x000fea0003800000 */
.L_x_314:
        /* <DEDUP_REMOVED lines=10> */
.L_x_317:
[----:B------:R-:W-:Y:S05]  /*9dd0*/  BSYNC B1 ;  /* 0x0000000000017941 */ /* 0x000fea0003800000 */
.L_x_316:
        /* <DEDUP_REMOVED lines=10> */
.L_x_319:
[----:B------:R-:W-:Y:S05]  /*9e80*/  BSYNC B1 ;  /* 0x0000000000017941 */ /* 0x000fea0003800000 */
.L_x_318:
        /* <DEDUP_REMOVED lines=9> */
.L_x_321:
[----:B------:R-:W-:Y:S05]  /*9f20*/  BSYNC B1 ;  /* 0x0000000000017941 */ /* 0x000fea0003800000 */
.L_x_320:
        /* <DEDUP_REMOVED lines=9> */
.L_x_323:
[----:B------:R-:W-:Y:S05]  /*9fc0*/  BSYNC B1 ;  /* 0x0000000000017941 */ /* 0x000fea0003800000 */
.L_x_322:
        /* <DEDUP_REMOVED lines=9> */
.L_x_325:
[----:B------:R-:W-:Y:S05]  /*a060*/  BSYNC B1 ;  /* 0x0000000000017941 */ /* 0x000fea0003800000 */
.L_x_324:
        /* <DEDUP_REMOVED lines=9> */
.L_x_327:
[----:B------:R-:W-:Y:S05]  /*a100*/  BSYNC B1 ;  /* 0x0000000000017941 */ /* 0x000fea0003800000 */
.L_x_326:
        /* <DEDUP_REMOVED lines=9> */
.L_x_329:
[----:B------:R-:W-:Y:S05]  /*a1a0*/  BSYNC B1 ;  /* 0x0000000000017941 */ /* 0x000fea0003800000 */
.L_x_328:
        /* <DEDUP_REMOVED lines=9> */
.L_x_331:
[----:B------:R-:W-:Y:S05]  /*a240*/  BSYNC B1 ;  /* 0x0000000000017941 */ /* 0x000fea0003800000 */
.L_x_330:
        /* <DEDUP_REMOVED lines=9> */
.L_x_333:
[----:B------:R-:W-:Y:S05]  /*a2e0*/  BSYNC B1 ;  /* 0x0000000000017941 */ /* 0x000fea0003800000 */
.L_x_332:
        /* <DEDUP_REMOVED lines=9> */
.L_x_335:
[----:B------:R-:W-:Y:S05]  /*a380*/  BSYNC B1 ;  /* 0x0000000000017941 */ /* 0x000fea0003800000 */
.L_x_334:
        /* <DEDUP_REMOVED lines=9> */
.L_x_337:
[----:B------:R-:W-:Y:S05]  /*a420*/  BSYNC B1 ;  /* 0x0000000000017941 */ /* 0x000fea0003800000 */
.L_x_336:
        /* <DEDUP_REMOVED lines=9> */
.L_x_339:
[----:B------:R-:W-:Y:S05]  /*a4c0*/  BSYNC B1 ;  /* 0x0000000000017941 */ /* 0x000fea0003800000 */
.L_x_338:
        /* <DEDUP_REMOVED lines=9> */
.L_x_341:
[----:B------:R-:W-:Y:S05]  /*a560*/  BSYNC B1 ;  /* 0x0000000000017941 */ /* 0x000fea0003800000 */
.L_x_340:
        /* <DEDUP_REMOVED lines=9> */
.L_x_343:
[----:B------:R-:W-:Y:S05]  /*a600*/  BSYNC B1 ;  /* 0x0000000000017941 */ /* 0x000fea0003800000 */
.L_x_342:
[----:B------:R-:W-:Y:S05]  /*a610*/  @!P0 BRA `(.L_x_344) ;  /* 0x0000002c005c8947 */ /* 0x000fea0003800000 */
[----:B0----5:R-:W-:-:S05]  /*a620*/  HADD2.F32 R3, -RZ, R174.H0_H0 ;  /* 0x200000aeff037230 */ /* 0x021fca0000004100 */
[----:B------:R-:W-:-:S04]  /*a630*/  FMUL R0, R3, R184 ;  /* 0x000000b803007220 */ /* 0x000fc80000400000 */
[----:B------:R-:W-:-:S05]  /*a640*/  FFMA R0, R39, R185, R0 ;  /* 0x000000b927007223 */ /* 0x000fca0000000000 */
[----:B------:R-:W-:-:S05]  /*a650*/  F2FP.F16.F32.PACK_AB R0, RZ, R0 ;  /* 0x00000000ff00723e */ /* 0x000fca00000000ff */
[----:B------:R0:W-:Y:S01]  /*a660*/  STG.E.U16 desc[UR40][R120.64+0x132], R0 ;  /* 0x0001320078007986 */ /* 0x0001e2000c101528 */
[----:B------:R-:W-:Y:S05]  /*a670*/  BRA `(.L_x_344) ;  /* 0x0000002c00447947 */ /* 0x000fea0003800000 */
.L_x_29:
[----:B------:R-:W-:Y:S01]  /*a680*/  ULDC.64 UR4, c[0x0][0x5c0] ;  /* 0x0001700000047ab9 */ /* 0x000fe20000000a00 */
[-C--:B------:R-:W-:Y:S01]  /*a690*/  FMUL R168, R168, R185.reuse ;  /* 0x000000b9a8a87220 */ /* 0x080fe20000400000 */
[----:B------:R-:W-:Y:S01]  /*a6a0*/  LEA R4, P2, R8, UR4, 0x1 ;  /* 0x0000000408047c11 */ /* 0x000fe2000f8408ff */
[----:B------:R-:W-:Y:S01]  /*a6b0*/  IMAD.SHL.U32 R11, R12, 0x10, RZ ;  /* 0x000000100c0b7824 */ /* 0x000fe200078e00ff */
[----:B------:R-:W-:Y:S01]  /*a6c0*/  ISETP.GT.AND P3, PT, R3, 0x1, PT ;  /* 0x000000010300780c */ /* 0x000fe20003f64270 */
[-C--:B------:R-:W-:Y:S01]  /*a6d0*/  FMUL R169, R169, R185.reuse ;  /* 0x000000b9a9a97220 */ /* 0x080fe20000400000 */
[----:B------:R-:W-:Y:S01]  /*a6e0*/  F2FP.F16.F32.PACK_AB R168, RZ, R168 ;  /* 0x000000a8ffa8723e */ /* 0x000fe200000000ff */
[-C--:B------:R-:W-:Y:S01]  /*a6f0*/  FMUL R170, R170, R185.reuse ;  /* 0x000000b9aaaa7220 */ /* 0x080fe20000400000 */
[----:B------:R-:W-:Y:S01]  /*a700*/  LEA.HI.X R5, R8, UR5, R199, 0x1, P2 ;  /* 0x0000000508057c11 */ /* 0x000fe200090f0cc7 */
[-C--:B------:R-:W-:Y:S01]  /*a710*/  FMUL R171, R171, R185.reuse ;  /* 0x000000b9abab7220 */ /* 0x080fe20000400000 */
[----:B------:R-:W-:Y:S01]  /*a720*/  ISETP.GT.AND P2, PT, R0, 0x8, P0 ;  /* 0x000000080000780c */ /* 0x000fe20000744270 */
[-C--:B------:R-:W-:Y:S01]  /*a730*/  FMUL R172, R172, R185.reuse ;  /* 0x000000b9acac7220 */ /* 0x080fe20000400000 */
[C---:B------:R-:W-:Y:S01]  /*a740*/  ISETP.GT.AND P4, PT, R0.reuse, 0x8, P3 ;  /* 0x000000080000780c */ /* 0x040fe20001f84270 */
[----:B------:R-:W-:Y:S01]  /*a750*/  @P1 STG.E.U16 desc[UR40][R4.64], R168 ;  /* 0x000000a804001986 */ /* 0x000fe2000c101528 */
[----:B------:R-:W-:Y:S01]  /*a760*/  ISETP.GT.AND P1, PT, R0, RZ, P3 ;  /* 0x000000ff0000720c */ /* 0x000fe20001f24270 */
[-C--:B------:R-:W-:Y:S01]  /*a770*/  FMUL R173, R173, R185.reuse ;  /* 0x000000b9adad7220 */ /* 0x080fe20000400000 */
[----:B------:R-:W-:Y:S01]  /*a780*/  SHF.L.U64.HI R9, R12, 0x4, R13 ;  /* 0x000000040c097819 */ /* 0x000fe2000001020d */
[-C--:B------:R-:W-:Y:S01]  /*a790*/  FMUL R174, R174, R185.reuse ;  /* 0x000000b9aeae7220 */ /* 0x080fe20000400000 */
[----:B------:R-:W-:Y:S01]  /*a7a0*/  IADD3 R6, P3, R11, R4, RZ ;  /* 0x000000040b067210 */ /* 0x000fe20007f7e0ff */
[----:B------:R-:W-:Y:S01]  /*a7b0*/  FMUL R175, R175, R185 ;  /* 0x000000b9afaf7220 */ /* 0x000fe20000400000 */
[----:B------:R-:W-:Y:S01]  /*a7c0*/  F2FP.F16.F32.PACK_AB R169, RZ, R169 ;  /* 0x000000a9ffa9723e */ /* 0x000fe200000000ff */
[----:B------:R-:W-:Y:S01]  /*a7d0*/  FMUL R176, R176, R185 ;  /* 0x000000b9b0b07220 */ /* 0x000fe20000400000 */
[----:B------:R-:W-:Y:S01]  /*a7e0*/  F2FP.F16.F32.PACK_AB R170, RZ, R170 ;  /* 0x000000aaffaa723e */ /* 0x000fe200000000ff */
[----:B------:R-:W-:Y:S01]  /*a7f0*/  IMAD.X R7, R9, 0x1, R5, P3 ;  /* 0x0000000109077824 */ /* 0x000fe200018e0605 */
[----:B------:R-:W-:Y:S01]  /*a800*/  F2FP.F16.F32.PACK_AB R171, RZ, R171 ;  /* 0x000000abffab723e */ /* 0x000fe200000000ff */
[----:B------:R-:W-:Y:S01]  /*a810*/  IMAD R13, R13, 0xf0, RZ ;  /* 0x000000f00d0d7824 */ /* 0x000fe200078e02ff */
[----:B------:R-:W-:Y:S01]  /*a820*/  F2FP.F16.F32.PACK_AB R172, RZ, R172 ;  /* 0x000000acffac723e */ /* 0x000fe200000000ff */
[----:B------:R-:W-:Y:S01]  /*a830*/  @P1 STG.E.U16 desc[UR40][R4.64+0x2], R169 ;  /* 0x000002a904001986 */ /* 0x000fe2000c101528 */
[C---:B------:R-:W-:Y:S01]  /*a840*/  ISETP.GT.AND P1, PT, R3.reuse, 0x8, PT ;  /* 0x000000080300780c */ /* 0x040fe20003f24270 */
[----:B------:R-:W-:Y:S01]  /*a850*/  IMAD.WIDE.U32 R20, R12, 0xf0, R6 ;  /* 0x000000f00c147825 */ /* 0x000fe200078e0006 */
[----:B------:R-:W-:Y:S01]  /*a860*/  F2FP.F16.F32.PACK_AB R173, RZ, R173 ;  /* 0x000000adffad723e */ /* 0x000fe200000000ff */
[----:B------:R-:W-:Y:S01]  /*a870*/  @P2 STG.E.U16 desc[UR40][R6.64], R170 ;  /* 0x000000aa06002986 */ /* 0x000fe2000c101528 */
[----:B------:R-:W-:Y:S01]  /*a880*/  ISETP.GT.AND P2, PT, R3, 0x9, PT ;  /* 0x000000090300780c */ /* 0x000fe20003f44270 */
[----:B------:R-:W-:Y:S01]  /*a890*/  IMAD.IADD R21, R21, 0x1, R13 ;  /* 0x0000000115157824 */ /* 0x000fe200078e020d */
[C---:B------:R-:W-:Y:S01]  /*a8a0*/  ISETP.GT.AND P3, PT, R0.reuse, RZ, P1 ;  /* 0x000000ff0000720c */ /* 0x040fe20000f64270 */
[----:B------:R-:W-:Y:S01]  /*a8b0*/  @P4 STG.E.U16 desc[UR40][R6.64+0x2], R171 ;  /* 0x000002ab06004986 */ /* 0x000fe2000c101528 */
[----:B------:R-:W-:Y:S01]  /*a8c0*/  ISETP.GT.AND P4, PT, R0, RZ, P2 ;  /* 0x000000ff0000720c */ /* 0x000fe20001784270 */
[-C--:B------:R-:W-:Y:S01]  /*a8d0*/  FMUL R177, R177, R185.reuse ;  /* 0x000000b9b1b17220 */ /* 0x080fe20000400000 */
[----:B------:R-:W-:Y:S01]  /*a8e0*/  F2FP.F16.F32.PACK_AB R174, RZ, R174 ;  /* 0x000000aeffae723e */ /* 0x000fe200000000ff */
[----:B------:R-:W-:Y:S01]  /*a8f0*/  FMUL R178, R178, R185 ;  /* 0x000000b9b2b27220 */ /* 0x000fe20000400000 */
[----:B------:R-:W-:Y:S01]  /*a900*/  F2FP.F16.F32.PACK_AB R175, RZ, R175 ;  /* 0x000000afffaf723e */ /* 0x000fe200000000ff */
[-C--:B------:R-:W-:Y:S01]  /*a910*/  FMUL R179, R179, R185.reuse ;  /* 0x000000b9b3b37220 */ /* 0x080fe20000400000 */
[----:B------:R-:W-:Y:S01]  /*a920*/  F2FP.F16.F32.PACK_AB R176, RZ, R176 ;  /* 0x000000b0ffb0723e */ /* 0x000fe200000000ff */
[----:B------:R-:W-:Y:S01]  /*a930*/  FMUL R180, R180, R185 ;  /* 0x000000b9b4b47220 */ /* 0x000fe20000400000 */
[----:B------:R-:W-:Y:S01]  /*a940*/  F2FP.F16.F32.PACK_AB R177, RZ, R177 ;  /* 0x000000b1ffb1723e */ /* 0x000fe200000000ff */
[-C--:B------:R-:W-:Y:S01]  /*a950*/  FMUL R181, R181, R185.reuse ;  /* 0x000000b9b5b57220 */ /* 0x080fe20000400000 */
[----:B------:R-:W-:Y:S01]  /*a960*/  F2FP.F16.F32.PACK_AB R178, RZ, R178 ;  /* 0x000000b2ffb2723e */ /* 0x000fe200000000ff */
[----:B------:R-:W-:Y:S01]  /*a970*/  @P3 STG.E.U16 desc[UR40][R4.64+0x10], R172 ;  /* 0x000010ac04003986 */ /* 0x000fe2000c101528 */
[----:B------:R-:W-:Y:S01]  /*a980*/  ISETP.GT.AND P3, PT, R0, 0x8, P1 ;  /* 0x000000080000780c */ /* 0x000fe20000f64270 */
[----:B------:R-:W-:Y:S01]  /*a990*/  FMUL R182, R182, R185 ;  /* 0x000000b9b6b67220 */ /* 0x000fe20000400000 */
[----:B------:R-:W-:Y:S01]  /*a9a0*/  F2FP.F16.F32.PACK_AB R179, RZ, R179 ;  /* 0x000000b3ffb3723e */ /* 0x000fe200000000ff */
[----:B------:R-:W-:Y:S01]  /*a9b0*/  @P4 STG.E.U16 desc[UR40][R4.64+0x12], R173 ;  /* 0x000012ad04004986 */ /* 0x000fe2000c101528 */
[----:B------:R-:W-:Y:S01]  /*a9c0*/  ISETP.GT.AND P4, PT, R0, 0x8, P2 ;  /* 0x000000080000780c */ /* 0x000fe20001784270 */
[-C--:B------:R-:W-:Y:S01]  /*a9d0*/  FMUL R183, R183, R185.reuse ;  /* 0x000000b9b7b77220 */ /* 0x080fe20000400000 */
[----:B------:R-:W-:Y:S01]  /*a9e0*/  F2FP.F16.F32.PACK_AB R180, RZ, R180 ;  /* 0x000000b4ffb4723e */ /* 0x000fe200000000ff */
[-C--:B------:R-:W-:Y:S01]  /*a9f0*/  FMUL R152, R152, R185.reuse ;  /* 0x000000b998987220 */ /* 0x080fe20000400000 */
[----:B------:R-:W-:Y:S01]  /*aa00*/  P2R R8, PR, RZ, 0x2 ;  /* 0x00000002ff087803 */ /* 0x000fe20000000000 */
[----:B------:R-:W-:Y:S01]  /*aa10*/  FMUL R153, R153, R185 ;  /* 0x000000b999997220 */ /* 0x000fe20000400000 */
[----:B------:R-:W-:Y:S01]  /*aa20*/  F2FP.F16.F32.PACK_AB R181, RZ, R181 ;  /* 0x000000b5ffb5723e */ /* 0x000fe200000000ff */
[-C--:B------:R-:W-:Y:S01]  /*aa30*/  FMUL R154, R154, R185.reuse ;  /* 0x000000b99a9a7220 */ /* 0x080fe20000400000 */
[----:B------:R-:W-:Y:S01]  /*aa40*/  F2FP.F16.F32.PACK_AB R182, RZ, R182 ;  /* 0x000000b6ffb6723e */ /* 0x000fe200000000ff */
[----:B------:R-:W-:Y:S01]  /*aa50*/  @P3 STG.E.U16 desc[UR40][R6.64+0x10], R174 ;  /* 0x000010ae06003986 */ /* 0x000fe2000c101528 */
[----:B------:R-:W-:Y:S01]  /*aa60*/  ISETP.GT.AND P3, PT, R3, 0x10, PT ;  /* 0x000000100300780c */ /* 0x000fe20003f64270 */
[----:B------:R-:W-:Y:S01]  /*aa70*/  FMUL R155, R155, R185 ;  /* 0x000000b99b9b7220 */ /* 0x000fe20000400000 */
[----:B------:R-:W-:Y:S01]  /*aa80*/  F2FP.F16.F32.PACK_AB R183, RZ, R183 ;  /* 0x000000b7ffb7723e */ /* 0x000fe200000000ff */
        /* <DEDUP_REMOVED lines=14> */
[----:B------:R-:W-:Y:S01]  /*ab70*/  @P4 STG.E.U16 desc[UR40][R4.64+0x20], R176 ;  /* 0x000020b004004986 */ /* 0x000fe2000c101528 */
[----:B------:R-:W-:Y:S01]  /*ab80*/  IADD3 R14, P4, R11, R20, RZ ;  /* 0x000000140b0e7210 */ /* 0x000fe20007f9e0ff */
[-C--:B------:R-:W-:Y:S01]  /*ab90*/  FMUL R162, R162, R185.reuse ;  /* 0x000000b9a2a27220 */ /* 0x080fe20000400000 */
[----:B------:R-:W-:Y:S01]  /*aba0*/  F2FP.F16.F32.PACK_AB R158, RZ, R158 ;  /* 0x0000009eff9e723e */ /* 0x000fe200000000ff */
[----:B------:R-:W-:Y:S01]  /*abb0*/  FMUL R163, R163, R185 ;  /* 0x000000b9a3a37220 */ /* 0x000fe20000400000 */
[----:B------:R-:W-:Y:S01]  /*abc0*/  F2FP.F16.F32.PACK_AB R159, RZ, R159 ;  /* 0x0000009fff9f723e */ /* 0x000fe200000000ff */
[--C-:B------:R-:W-:Y:S01]  /*abd0*/  IMAD.X R15, R9, 0x1, R21.reuse, P4 ;  /* 0x00000001090f7824 */ /* 0x100fe200020e0615 */
[----:B------:R-:W-:Y:S01]  /*abe0*/  ISETP.GT.AND P4, PT, R3, 0x11, PT ;  /* 0x000000110300780c */ /* 0x000fe20003f84270 */
[-C--:B------:R-:W-:Y:S01]  /*abf0*/  FMUL R164, R164, R185.reuse ;  /* 0x000000b9a4a47220 */ /* 0x080fe20000400000 */
[----:B------:R-:W-:Y:S01]  /*ac00*/  F2FP.F16.F32.PACK_AB R160, RZ, R160 ;  /* 0x000000a0ffa0723e */ /* 0x000fe200000000ff */
[-C--:B------:R-:W-:Y:S01]  /*ac10*/  FMUL R165, R165, R185.reuse ;  /* 0x000000b9a5a57220 */ /* 0x080fe20000400000 */
[----:B------:R-:W-:Y:S01]  /*ac20*/  ISETP.GT.AND P5, PT, R0, RZ, P4 ;  /* 0x000000ff0000720c */ /* 0x000fe200027a4270 */
        /* <DEDUP_REMOVED lines=44> */
[-C--:B------:R-:W-:Y:S01]  /*aef0*/  FMUL R121, R121, R185.reuse ;  /* 0x000000b979797220 */ /* 0x080fe20000400000 */
        /* <DEDUP_REMOVED lines=29> */
[----:B------:R-:W-:Y:S01]  /*b0d0*/  FMUL R135, R135, R185 ;  /* 0x000000b987877220 */ /* 0x000fe20000400000 */
[----:B------:R-:W-:Y:S01]  /*b0e0*/  F2FP.F16.F32.PACK_AB R129, RZ, R129 ;  /* 0x00000081ff81723e */ /* 0x000fe200000000ff */
[----:B------:R-:W-:Y:S01]  /*b0f0*/  @P1 STG.E.U16 desc[UR40][R4.64+0x32], R181 ;  /* 0x000032b504001986 */ /* 0x000fe2000c101528 */
[----:B------:R-:W-:Y:S01]  /*b100*/  ISETP.GT.AND P1, PT, R0, 0x8, P5 ;  /* 0x000000080000780c */ /* 0x000fe20002f24270 */
[-C--:B------:R-:W-:Y:S01]  /*b110*/  FMUL R104, R104, R185.reuse ;  /* 0x000000b968687220 */ /* 0x080fe20000400000 */
[----:B------:R-:W-:Y:S01]  /*b120*/  F2FP.F16.F32.PACK_AB R128, RZ, R128 ;  /* 0x00000080ff80723e */ /* 0x000fe200000000ff */
[-C--:B------:R-:W-:Y:S01]  /*b130*/  FMUL R105, R105, R185.reuse ;  /* 0x000000b969697220 */ /* 0x080fe20000400000 */
[----:B------:R-:W-:Y:S01]  /*b140*/  F2FP.F16.F32.PACK_AB R130, RZ, R130 ;  /* 0x00000082ff82723e */ /* 0x000fe200000000ff */
[----:B------:R-:W-:Y:S01]  /*b150*/  FMUL R106, R106, R185 ;  /* 0x000000b96a6a7220 */ /* 0x000fe20000400000 */
[----:B------:R-:W-:Y:S01]  /*b160*/  F2FP.F16.F32.PACK_AB R131, RZ, R131 ;  /* 0x00000083ff83723e */ /* 0x000fe200000000ff */
[----:B------:R-:W-:Y:S01]  /*b170*/  FMUL R107, R107, R185 ;  /* 0x000000b96b6b7220 */ /* 0x000fe20000400000 */
[----:B------:R-:W-:Y:S01]  /*b180*/  F2FP.F16.F32.PACK_AB R133, RZ, R133 ;  /* 0x00000085ff85723e */ /* 0x000fe200000000ff */
[-C--:B------:R-:W-:Y:S01]  /*b190*/  FMUL R108, R108, R185.reuse ;  /* 0x000000b96c6c7220 */ /* 0x080fe20000400000 */
        /* <DEDUP_REMOVED lines=19> */
[-C--:B------:R-:W-:Y:S01]  /*b2d0*/  FMUL R116, R116, R185.reuse ;  /* 0x000000b974747220 */ /* 0x080fe20000400000 */
        /* <DEDUP_REMOVED lines=11> */
[----:B------:R0:W-:Y:S01]  /*b390*/  @P1 STG.E.U16 desc[UR40][R20.64], R152 ;  /* 0x0000009814001986 */ /* 0x0001e2000c101528 */
[----:B------:R-:W-:Y:S01]  /*b3a0*/  ISETP.GT.AND P1, PT, R3, 0x1, PT ;  /* 0x000000010300780c */ /* 0x000fe20003f24270 */
[-C--:B------:R-:W-:Y:S01]  /*b3b0*/  FMUL R90, R90, R185.reuse ;  /* 0x000000b95a5a7220 */ /* 0x080fe20000400000 */
[----:B------:R-:W-:Y:S01]  /*b3c0*/  F2FP.F16.F32.PACK_AB R114, RZ, R114 ;  /* 0x00000072ff72723e */ /* 0x000fe200000000ff */
        /* <DEDUP_REMOVED lines=14> */
[----:B------:R1:W-:Y:S01]  /*b4b0*/  @P1 STG.E.U16 desc[UR40][R20.64+0x2], R153 ;  /* 0x0000029914001986 */ /* 0x0003e2000c101528 */
[----:B------:R-:W-:Y:S01]  /*b4c0*/  ISETP.NE.AND P1, PT, R8, RZ, PT ;  /* 0x000000ff0800720c */ /* 0x000fe20003f25270 */
[----:B------:R-:W-:Y:S01]  /*b4d0*/  FMUL R98, R98, R185 ;  /* 0x000000b962627220 */ /* 0x000fe20000400000 */
[----:B------:R-:W-:Y:S01]  /*b4e0*/  F2FP.F16.F32.PACK_AB R89, RZ, R89 ;  /* 0x00000059ff59723e */ /* 0x000fe200000000ff */
[----:B------:R-:W-:Y:S01]  /*b4f0*/  @P0 STG.E.U16 desc[UR40][R14.64], R154 ;  /* 0x0000009a0e000986 */ /* 0x000fe2000c101528 */
        /* <DEDUP_REMOVED lines=18> */
[C---:B------:R-:W-:Y:S01]  /*b620*/  ISETP.GT.AND P0, PT, R0.reuse, 0x80, P1 ;  /* 0x000000800000780c */ /* 0x040fe20000f04270 */
[-C--:B------:R-:W-:Y:S01]  /*b630*/  FMUL R75, R75, R185.reuse ;  /* 0x000000b94b4b7220 */ /* 0x080fe20000400000 */
        /* <DEDUP_REMOVED lines=11> */
[----:B------:R-:W-:Y:S01]  /*b6f0*/  @P0 STG.E.U16 desc[UR40][R20.64+0x10], R156 ;  /* 0x0000109c14000986 */ /* 0x000fe2000c101528 */
[C---:B------:R-:W-:Y:S01]  /*b700*/  ISETP.GT.AND P0, PT, R0.reuse, 0x80, P2 ;  /* 0x000000800000780c */ /* 0x040fe20001704270 */
[-C--:B------:R-:W-:Y:S01]  /*b710*/  FMUL R81, R81, R185.reuse ;  /* 0x000000b951517220 */ /* 0x080fe20000400000 */
[----:B------:R-:W-:Y:S01]  /*b720*/  ISETP.GT.AND P2, PT, R0, 0x88, P2 ;  /* 0x000000880000780c */ /* 0x000fe20001744270 */
        /* <DEDUP_REMOVED lines=13> */
[C---:B------:R-:W-:Y:S01]  /*b800*/  ISETP.GT.AND P3, PT, R0.reuse, 0x88, P3 ;  /* 0x000000880000780c */ /* 0x040fe20001f64270 */
[----:B------:R-:W-:Y:S01]  /*b810*/  @P1 STG.E.U16 desc[UR40][R14.64+0x10], R158 ;  /* 0x0000109e0e001986 */ /* 0x000fe2000c101528 */
[----:B------:R-:W-:Y:S01]  /*b820*/  ISETP.GT.AND P1, PT, R0, 0x80, P4 ;  /* 0x000000800000780c */ /* 0x000fe20002724270 */
[-C--:B------:R-:W-:Y:S01]  /*b830*/  FMUL R56, R56, R185.reuse ;  /* 0x000000b938387220 */ /* 0x080fe20000400000 */
[----:B------:R-:W-:Y:S01]  /*b840*/  ISETP.GT.AND P4, PT, R0, 0x88, P4 ;  /* 0x000000880000780c */ /* 0x000fe20002784270 */
[----:B------:R-:W-:Y:S01]  /*b850*/  @P2 STG.E.U16 desc[UR40][R14.64+0x12], R159 ;  /* 0x0000129f0e002986 */ /* 0x000fe2000c101528 */
[----:B------:R-:W-:Y:S01]  /*b860*/  ISETP.GT.AND P2, PT, R3, 0x20, PT ;  /* 0x000000200300780c */ /* 0x000fe20003f44270 */
        /* <DEDUP_REMOVED lines=10> */
[----:B------:R-:W-:Y:S01]  /*b910*/  FMUL R60, R60, R185 ;  /* 0x000000b93c3c7220 */ /* 0x000fe20000400000 */
[----:B------:R-:W-:Y:S01]  /*b920*/  ISETP.GT.AND P6, PT, R0, 0x88, P6 ;  /* 0x000000880000780c */ /* 0x000fe200037c4270 */
[----:B------:R-:W-:Y:S01]  /*b930*/  @P3 STG.E.U16 desc[UR40][R14.64+0x20], R162 ;  /* 0x000020a20e003986 */ /* 0x000fe2000c101528 */
[----:B------:R-:W-:Y:S01]  /*b940*/  F2FP.F16.F32.PACK_AB R77, RZ, R77 ;  /* 0x0000004dff4d723e */ /* 0x000fe200000000ff */
[----:B------:R-:W-:Y:S01]  /*b950*/  FMUL R61, R61, R185 ;  /* 0x000000b93d3d7220 */ /* 0x000fe20000400000 */
[----:B------:R-:W-:Y:S01]  /*b960*/  F2FP.F16.F32.PACK_AB R78, RZ, R78 ;  /* 0x0000004eff4e723e */ /* 0x000fe200000000ff */
[----:B------:R-:W-:Y:S01]  /*b970*/  @P4 STG.E.U16 desc[UR40][R14.64+0x22], R163 ;  /* 0x000022a30e004986 */ /* 0x000fe2000c101528 */
[----:B------:R-:W-:Y:S01]  /*b980*/  F2FP.F16.F32.PACK_AB R79, RZ, R79 ;  /* 0x0000004fff4f723e */ /* 0x000fe200000000ff */
[----:B------:R-:W-:Y:S01]  /*b990*/  FMUL R62, R62, R185 ;  /* 0x000000b93e3e7220 */ /* 0x000fe20000400000 */
[----:B------:R-:W-:Y:S01]  /*b9a0*/  F2FP.F16.F32.PACK_AB R80, RZ, R80 ;  /* 0x00000050ff50723e */ /* 0x000fe200000000ff */
[----:B------:R-:W-:Y:S01]  /*b9b0*/  @P0 STG.E.U16 desc[UR40][R20.64+0x30], R164 ;  /* 0x000030a414000986 */ /* 0x000fe2000c101528 */
[----:B------:R-:W-:Y:S01]  /*b9c0*/  ISETP.GT.AND P0, PT, R3, 0x21, PT ;  /* 0x000000210300780c */ /* 0x000fe20003f04270 */
[----:B0-----:R-:W-:Y:S01]  /*b9d0*/  @P1 IMAD.MOV.U32 R152, RZ, RZ, R20 ;  /* 0x000000ffff981224 */ /* 0x001fe200078e0014 */
[----:B------:R-:W-:Y:S01]  /*b9e0*/  F2FP.F16.F32.PACK_AB R81, RZ, R81 ;  /* 0x00000051ff51723e */ /* 0x000fe200000000ff */
[----:B-1----:R-:W-:Y:S01]  /*b9f0*/  @P1 IMAD.MOV.U32 R153, RZ, RZ, R21 ;  /* 0x000000ffff991224 */ /* 0x002fe200078e0015 */
[C---:B------:R-:W-:Y:S01]  /*ba00*/  ISETP.GT.AND P3, PT, R0.reuse, RZ, P0 ;  /* 0x000000ff0000720c */ /* 0x040fe20000764270 */
[-C--:B------:R-:W-:Y:S01]  /*ba10*/  FMUL R63, R63, R185.reuse ;  /* 0x000000b93f3f7220 */ /* 0x080fe20000400000 */
[C---:B------:R-:W-:Y:S01]  /*ba20*/  ISETP.GT.AND P4, PT, R0.reuse, 0x8, P0 ;  /* 0x000000080000780c */ /* 0x040fe20000784270 */
[-C--:B------:R-:W-:Y:S01]  /*ba30*/  FMUL R65, R65, R185.reuse ;  /* 0x000000b941417220 */ /* 0x080fe20000400000 */
[----:B------:R-:W-:Y:S01]  /*ba40*/  @P1 STG.E.U16 desc[UR40][R152.64+0x32], R165 ;  /* 0x000032a598001986 */ /* 0x000fe2000c101528 */
[----:B------:R-:W-:Y:S01]  /*ba50*/  ISETP.GT.AND P1, PT, R0, RZ, P2 ;  /* 0x000000ff0000720c */ /* 0x000fe20001724270 */
[-C--:B------:R-:W-:Y:S01]  /*ba60*/  FMUL R64, R64, R185.reuse ;  /* 0x000000b940407220 */ /* 0x080fe20000400000 */
[----:B------:R-:W-:Y:S01]  /*ba70*/  ISETP.GT.AND P2, PT, R0, 0x8, P2 ;  /* 0x000000080000780c */ /* 0x000fe20001744270 */
[----:B------:R-:W-:Y:S01]  /*ba80*/  @P5 STG.E.U16 desc[UR40][R14.64+0x30], R166 ;  /* 0x000030a60e005986 */ /* 0x000fe2000c101528 */
[----:B------:R-:W-:Y:S01]  /*ba90*/  F2FP.F16.F32.PACK_AB R82, RZ, R82 ;  /* 0x00000052ff52723e */ /* 0x000fe200000000ff */
[----:B------:R-:W-:Y:S01]  /*baa0*/  FMUL R66, R66, R185 ;  /* 0x000000b942427220 */ /* 0x000fe20000400000 */
[----:B------:R-:W-:Y:S01]  /*bab0*/  F2FP.F16.F32.PACK_AB R83, RZ, R83 ;  /* 0x00000053ff53723e */ /* 0x000fe200000000ff */
[----:B------:R0:W-:Y:S01]  /*bac0*/  @P6 STG.E.U16 desc[UR40][R14.64+0x32], R167 ;  /* 0x000032a70e006986 */ /* 0x0001e2000c101528 */
        /* <DEDUP_REMOVED lines=8> */
[C---:B------:R-:W-:Y:S01]  /*bb50*/  ISETP.GT.AND P1, PT, R3.reuse, 0x28, PT ;  /* 0x000000280300780c */ /* 0x040fe20003f24270 */
[-C--:B------:R-:W-:Y:S01]  /*bb60*/  FMUL R68, R68, R185.reuse ;  /* 0x000000b944447220 */ /* 0x080fe20000400000 */
[----:B------:R-:W-:Y:S01]  /*bb70*/  F2FP.F16.F32.PACK_AB R56, RZ, R56 ;  /* 0x00000038ff38723e */ /* 0x000fe200000000ff */
[----:B------:R1:W-:Y:S01]  /*bb80*/  @P2 STG.E.U16 desc[UR40][R6.64+0x40], R138 ;  /* 0x0000408a06002986 */ /* 0x0003e2000c101528 */
[----:B------:R-:W-:Y:S01]  /*bb90*/  ISETP.GT.AND P2, PT, R3, 0x29, PT ;  /* 0x000000290300780c */ /* 0x000fe20003f44270 */
[----:B0-----:R-:W-:Y:S01]  /*bba0*/  IMAD.WIDE.U32 R14, R12, 0xf0, R6 ;  /* 0x000000f00c0e7825 */ /* 0x001fe200078e0006 */
[C---:B------:R-:W-:Y:S01]  /*bbb0*/  ISETP.GT.AND P3, PT, R0.reuse, RZ, P1 ;  /* 0x000000ff0000720c */ /* 0x040fe20000f64270 */
[----:B------:R1:W-:Y:S01]  /*bbc0*/  @P4 STG.E.U16 desc[UR40][R6.64+0x42], R139 ;  /* 0x0000428b06004986 */ /* 0x0003e2000c101528 */
[----:B------:R-:W-:Y:S01]  /*bbd0*/  ISETP.GT.AND P4, PT, R0, RZ, P2 ;  /* 0x000000ff0000720c */ /* 0x000fe20001784270 */
[----:B------:R-:W-:Y:S01]  /*bbe0*/  IMAD.IADD R13, R13, 0x1, R15 ;  /* 0x000000010d0d7824 */ /* 0x000fe200078e020f */
[----:B------:R-:W-:Y:S01]  /*bbf0*/  P2R R17, PR, RZ, 0x2 ;  /* 0x00000002ff117803 */ /* 0x000fe20000000000 */
[----:B------:R-:W-:Y:S01]  /*bc00*/  IMAD.MOV.U32 R12, RZ, RZ, R14 ;  /* 0x000000ffff0c7224 */ /* 0x000fe200078e000e */
[----:B------:R-:W-:Y:S01]  /*bc10*/  P2R R10, PR, RZ, 0x4 ;  /* 0x00000004ff0a7803 */ /* 0x000fe20000000000 */
[----:B------:R-:W-:Y:S01]  /*bc20*/  FMUL R70, R70, R185 ;  /* 0x000000b946467220 */ /* 0x000fe20000400000 */
[----:B------:R-:W-:Y:S01]  /*bc30*/  F2FP.F16.F32.PACK_AB R57, RZ, R57 ;  /* 0x00000039ff39723e */ /* 0x000fe200000000ff */
[-C--:B------:R-:W-:Y:S01]  /*bc40*/  FMUL R71, R71, R185.reuse ;  /* 0x000000b947477220 */ /* 0x080fe20000400000 */
[----:B------:R-:W-:Y:S01]  /*bc50*/  F2FP.F16.F32.PACK_AB R58, RZ, R58 ;  /* 0x0000003aff3a723e */ /* 0x000fe200000000ff */
[----:B------:R-:W-:Y:S01]  /*bc60*/  FMUL R40, R40, R185 ;  /* 0x000000b928287220 */ /* 0x000fe20000400000 */
[----:B------:R-:W-:Y:S01]  /*bc70*/  F2FP.F16.F32.PACK_AB R59, RZ, R59 ;  /* 0x0000003bff3b723e */ /* 0x000fe200000000ff */
[----:B------:R1:W-:Y:S01]  /*bc80*/  @P3 STG.E.U16 desc[UR40][R4.64+0x50], R140 ;  /* 0x0000508c04003986 */ /* 0x0003e2000c101528 */
[C---:B------:R-:W-:Y:S01]  /*bc90*/  ISETP.GT.AND P3, PT, R0.reuse, 0x8, P1 ;  /* 0x000000080000780c */ /* 0x040fe20000f64270 */
[-C--:B------:R-:W-:Y:S01]  /*bca0*/  FMUL R41, R41, R185.reuse ;  /* 0x000000b929297220 */ /* 0x080fe20000400000 */
[----:B------:R-:W-:Y:S01]  /*bcb0*/  F2FP.F16.F32.PACK_AB R60, RZ, R60 ;  /* 0x0000003cff3c723e */ /* 0x000fe200000000ff */
[----:B------:R1:W-:Y:S01]  /*bcc0*/  @P4 STG.E.U16 desc[UR40][R4.64+0x52], R141 ;  /* 0x0000528d04004986 */ /* 0x0003e2000c101528 */
[----:B------:R-:W-:Y:S01]  /*bcd0*/  ISETP.GT.AND P4, PT, R0, 0x8, P2 ;  /* 0x000000080000780c */ /* 0x000fe20001784270 */
        /* <DEDUP_REMOVED lines=8> */
[----:B------:R1:W-:Y:S01]  /*bd60*/  @P3 STG.E.U16 desc[UR40][R6.64+0x50], R142 ;  /* 0x0000508e06003986 */ /* 0x0003e2000c101528 */
[----:B------:R-:W-:Y:S01]  /*bd70*/  ISETP.GT.AND P3, PT, R3, 0x30, PT ;  /* 0x000000300300780c */ /* 0x000fe20003f64270 */
[-C--:B------:R-:W-:Y:S01]  /*bd80*/  FMUL R46, R46, R185.reuse ;  /* 0x000000b92e2e7220 */ /* 0x080fe20000400000 */
[----:B------:R-:W-:Y:S01]  /*bd90*/  F2FP.F16.F32.PACK_AB R64, RZ, R64 ;  /* 0x00000040ff40723e */ /* 0x000fe200000000ff */
[----:B------:R1:W-:Y:S01]  /*bda0*/  @P4 STG.E.U16 desc[UR40][R6.64+0x52], R143 ;  /* 0x0000528f06004986 */ /* 0x0003e2000c101528 */
[----:B------:R-:W-:Y:S01]  /*bdb0*/  ISETP.GT.AND P4, PT, R0, RZ, P3 ;  /* 0x000000ff0000720c */ /* 0x000fe20001f84270 */
        /* <DEDUP_REMOVED lines=10> */
[----:B------:R-:W-:Y:S01]  /*be60*/  FMUL R52, R52, R185 ;  /* 0x000000b934347220 */ /* 0x000fe20000400000 */
[----:B------:R-:W-:Y:S01]  /*be70*/  F2FP.F16.F32.PACK_AB R71, RZ, R71 ;  /* 0x00000047ff47723e */ /* 0x000fe200000000ff */
[----:B------:R1:W-:Y:S01]  /*be80*/  @P4 STG.E.U16 desc[UR40][R4.64+0x60], R144 ;  /* 0x0000609004004986 */ /* 0x0003e2000c101528 */
[----:B------:R-:W-:Y:S01]  /*be90*/  IADD3 R8, P4, R11, R14, RZ ;  /* 0x0000000e0b087210 */ /* 0x000fe20007f9e0ff */
[-C--:B------:R-:W-:Y:S01]  /*bea0*/  FMUL R53, R53, R185.reuse ;  /* 0x000000b935357220 */ /* 0x080fe20000400000 */
[----:B------:R-:W-:Y:S01]  /*beb0*/  F2FP.F16.F32.PACK_AB R40, RZ, R40 ;  /* 0x00000028ff28723e */ /* 0x000fe200000000ff */
[----:B------:R-:W-:Y:S01]  /*bec0*/  FMUL R54, R54, R185 ;  /* 0x000000b936367220 */ /* 0x000fe20000400000 */
[----:B------:R-:W-:Y:S01]  /*bed0*/  F2FP.F16.F32.PACK_AB R41, RZ, R41 ;  /* 0x00000029ff29723e */ /* 0x000fe200000000ff */
[----:B------:R-:W-:Y:S01]  /*bee0*/  IMAD.X R9, R9, 0x1, R13, P4 ;  /* 0x0000000109097824 */ /* 0x000fe200020e060d */
        /* <DEDUP_REMOVED lines=38> */
[----:B------:R-:W-:-:S02]  /*c150*/  F2FP.F16.F32.PACK_AB R25, RZ, R25 ;  /* 0x00000019ff19723e */ /* 0x000fc400000000ff */
[----:B------:R-:W-:Y:S02]  /*c160*/  F2FP.F16.F32.PACK_AB R26, RZ, R26 ;  /* 0x0000001aff1a723e */ /* 0x000fe400000000ff */
[----:B------:R-:W-:Y:S02]  /*c170*/  F2FP.F16.F32.PACK_AB R27, RZ, R27 ;  /* 0x0000001bff1b723e */ /* 0x000fe400000000ff */
[----:B------:R-:W-:Y:S01]  /*c180*/  F2FP.F16.F32.PACK_AB R28, RZ, R28 ;  /* 0x0000001cff1c723e */ /* 0x000fe200000000ff */
[----:B------:R1:W-:Y:S01]  /*c190*/  @P5 STG.E.U16 desc[UR40][R6.64+0x62], R147 ;  /* 0x0000629306005986 */ /* 0x0003e2000c101528 */
[----:B------:R-:W-:Y:S02]  /*c1a0*/  ISETP.GT.AND P5, PT, R3, 0x38, PT ;  /* 0x000000380300780c */ /* 0x000fe40003fa4270 */
[----:B------:R-:W-:Y:S02]  /*c1b0*/  F2FP.F16.F32.PACK_AB R29, RZ, R29 ;  /* 0x0000001dff1d723e */ /* 0x000fe400000000ff */
[----:B------:R-:W-:-:S02]  /*c1c0*/  ISETP.GT.AND P6, PT, R0, RZ, P5 ;  /* 0x000000ff0000720c */ /* 0x000fc40002fc4270 */
[----:B------:R-:W-:Y:S02]  /*c1d0*/  F2FP.F16.F32.PACK_AB R30, RZ, R30 ;  /* 0x0000001eff1e723e */ /* 0x000fe400000000ff */
[----:B------:R-:W-:Y:S02]  /*c1e0*/  F2FP.F16.F32.PACK_AB R31, RZ, R31 ;  /* 0x0000001fff1f723e */ /* 0x000fe400000000ff */
[----:B------:R-:W-:Y:S02]  /*c1f0*/  F2FP.F16.F32.PACK_AB R32, RZ, R32 ;  /* 0x00000020ff20723e */ /* 0x000fe400000000ff */
[----:B------:R-:W-:Y:S02]  /*c200*/  F2FP.F16.F32.PACK_AB R33, RZ, R33 ;  /* 0x00000021ff21723e */ /* 0x000fe400000000ff */
[----:B------:R-:W-:Y:S02]  /*c210*/  F2FP.F16.F32.PACK_AB R34, RZ, R34 ;  /* 0x00000022ff22723e */ /* 0x000fe400000000ff */
[----:B------:R-:W-:Y:S01]  /*c220*/  F2FP.F16.F32.PACK_AB R35, RZ, R35 ;  /* 0x00000023ff23723e */ /* 0x000fe200000000ff */
[----:B------:R1:W-:Y:S01]  /*c230*/  @P6 STG.E.U16 desc[UR40][R4.64+0x70], R148 ;  /* 0x0000709404006986 */ /* 0x0003e2000c101528 */
[----:B------:R-:W-:-:S02]  /*c240*/  ISETP.GT.AND P6, PT, R3, 0x39, PT ;  /* 0x000000390300780c */ /* 0x000fc40003fc4270 */
[----:B------:R-:W-:Y:S02]  /*c250*/  F2FP.F16.F32.PACK_AB R36, RZ, R36 ;  /* 0x00000024ff24723e */ /* 0x000fe400000000ff */
[----:B------:R-:W-:Y:S02]  /*c260*/  ISETP.GT.AND P1, PT, R0, RZ, P6 ;  /* 0x000000ff0000720c */ /* 0x000fe40003724270 */
[----:B------:R-:W-:Y:S02]  /*c270*/  F2FP.F16.F32.PACK_AB R37, RZ, R37 ;  /* 0x00000025ff25723e */ /* 0x000fe400000000ff */
[----:B------:R-:W-:Y:S02]  /*c280*/  F2FP.F16.F32.PACK_AB R38, RZ, R38 ;  /* 0x00000026ff26723e */ /* 0x000fe400000000ff */
[----:B------:R-:W-:-:S07]  /*c290*/  F2FP.F16.F32.PACK_AB R39, RZ, R39 ;  /* 0x00000027ff27723e */ /* 0x000fce00000000ff */
[----:B------:R1:W-:Y:S01]  /*c2a0*/  @P1 STG.E.U16 desc[UR40][R4.64+0x72], R149 ;  /* 0x0000729504001986 */ /* 0x0003e2000c101528 */
[----:B------:R-:W-:-:S13]  /*c2b0*/  ISETP.GT.AND P1, PT, R0, 0x8, P5 ;  /* 0x000000080000780c */ /* 0x000fda0002f24270 */
[----:B------:R1:W-:Y:S01]  /*c2c0*/  @P1 STG.E.U16 desc[UR40][R6.64+0x70], R150 ;  /* 0x0000709606001986 */ /* 0x0003e2000c101528 */
[----:B------:R-:W-:-:S13]  /*c2d0*/  ISETP.GT.AND P1, PT, R0, 0x8, P6 ;  /* 0x000000080000780c */ /* 0x000fda0003724270 */
[----:B------:R1:W-:Y:S01]  /*c2e0*/  @P1 STG.E.U16 desc[UR40][R6.64+0x72], R151 ;  /* 0x0000729706001986 */ /* 0x0003e2000c101528 */
[----:B------:R-:W-:-:S04]  /*c2f0*/  ISETP.GT.AND P1, PT, R3, 0x20, PT ;  /* 0x000000200300780c */ /* 0x000fc80003f24270 */
[C---:B------:R-:W-:Y:S02]  /*c300*/  ISETP.GT.AND P2, PT, R0.reuse, 0x80, P1 ;  /* 0x000000800000780c */ /* 0x040fe40000f44270 */
[----:B------:R-:W-:-:S11]  /*c310*/  ISETP.GT.AND P1, PT, R0, 0x88, P1 ;  /* 0x000000880000780c */ /* 0x000fd60000f24270 */
[----:B------:R1:W-:Y:S01]  /*c320*/  @P2 STG.E.U16 desc[UR40][R12.64+0x40], R120 ;  /* 0x000040780c002986 */ /* 0x0003e2000c101528 */
[C---:B------:R-:W-:Y:S02]  /*c330*/  ISETP.GT.AND P2, PT, R0.reuse, 0x80, P0 ;  /* 0x000000800000780c */ /* 0x040fe40000744270 */
[----:B------:R-:W-:-:S11]  /*c340*/  ISETP.GT.AND P0, PT, R0, 0x88, P0 ;  /* 0x000000880000780c */ /* 0x000fd60000704270 */
[----:B------:R1:W-:Y:S01]  /*c350*/  @P2 STG.E.U16 desc[UR40][R12.64+0x42], R121 ;  /* 0x000042790c002986 */ /* 0x0003e2000c101528 */
[----:B------:R-:W-:-:S03]  /*c360*/  ISETP.NE.AND P2, PT, R10, RZ, PT ;  /* 0x000000ff0a00720c */ /* 0x000fc60003f45270 */
[----:B------:R1:W-:Y:S01]  /*c370*/  @P1 STG.E.U16 desc[UR40][R8.64+0x40], R122 ;  /* 0x0000407a08001986 */ /* 0x0003e2000c101528 */
[----:B------:R-:W-:-:S03]  /*c380*/  ISETP.NE.AND P1, PT, R17, RZ, PT ;  /* 0x000000ff1100720c */ /* 0x000fc60003f25270 */
[----:B------:R1:W-:Y:S01]  /*c390*/  @P0 STG.E.U16 desc[UR40][R8.64+0x42], R123 ;  /* 0x0000427b08000986 */ /* 0x0003e2000c101528 */
[C---:B------:R-:W-:Y:S02]  /*c3a0*/  ISETP.GT.AND P0, PT, R0.reuse, 0x80, P1 ;  /* 0x000000800000780c */ /* 0x040fe40000f04270 */
[----:B------:R-:W-:-:S11]  /*c3b0*/  ISETP.GT.AND P1, PT, R0, 0x88, P1 ;  /* 0x000000880000780c */ /* 0x000fd60000f24270 */
[----:B------:R1:W-:Y:S01]  /*c3c0*/  @P0 STG.E.U16 desc[UR40][R12.64+0x50], R124 ;  /* 0x0000507c0c000986 */ /* 0x0003e2000c101528 */
[C---:B------:R-:W-:Y:S02]  /*c3d0*/  ISETP.GT.AND P0, PT, R0.reuse, 0x80, P2 ;  /* 0x000000800000780c */ /* 0x040fe40001704270 */
[----:B------:R-:W-:-:S11]  /*c3e0*/  ISETP.GT.AND P2, PT, R0, 0x88, P2 ;  /* 0x000000880000780c */ /* 0x000fd60001744270 */
[----:B------:R1:W-:Y:S01]  /*c3f0*/  @P0 STG.E.U16 desc[UR40][R12.64+0x52], R125 ;  /* 0x0000527d0c000986 */ /* 0x0003e2000c101528 */
[C---:B------:R-:W-:Y:S02]  /*c400*/  ISETP.GT.AND P0, PT, R0.reuse, 0x80, P4 ;  /* 0x000000800000780c */ /* 0x040fe40002704270 */
[C---:B------:R-:W-:Y:S01]  /*c410*/  ISETP.GT.AND P4, PT, R0.reuse, 0x88, P4 ;  /* 0x000000880000780c */ /* 0x040fe20002784270 */
[----:B------:R1:W-:Y:S01]  /*c420*/  @P1 STG.E.U16 desc[UR40][R8.64+0x50], R126 ;  /* 0x0000507e08001986 */ /* 0x0003e2000c101528 */
[C---:B------:R-:W-:Y:S02]  /*c430*/  ISETP.GT.AND P1, PT, R0.reuse, 0x80, P3 ;  /* 0x000000800000780c */ /* 0x040fe40001f24270 */
[----:B------:R-:W-:Y:S01]  /*c440*/  ISETP.GT.AND P3, PT, R0, 0x88, P3 ;  /* 0x000000880000780c */ /* 0x000fe20001f64270 */
[----:B------:R1:W-:Y:S01]  /*c450*/  @P2 STG.E.U16 desc[UR40][R8.64+0x52], R127 ;  /* 0x0000527f08002986 */ /* 0x0003e2000c101528 */
[----:B------:R-:W-:-:S05]  /*c460*/  ISETP.GT.AND P2, PT, R3, 0x40, PT ;  /* 0x000000400300780c */ /* 0x000fca0003f44270 */
[----:B------:R1:W-:Y:S01]  /*c470*/  @P0 STG.E.U16 desc[UR40][R12.64+0x62], R129 ;  /* 0x000062810c000986 */ /* 0x0003e2000c101528 */
[C---:B------:R-:W-:Y:S02]  /*c480*/  ISETP.GT.AND P0, PT, R0.reuse, 0x80, P6 ;  /* 0x000000800000780c */ /* 0x040fe40003704270 */
[C---:B------:R-:W-:Y:S01]  /*c490*/  ISETP.GT.AND P6, PT, R0.reuse, 0x88, P6 ;  /* 0x000000880000780c */ /* 0x040fe200037c4270 */
[----:B------:R1:W-:Y:S01]  /*c4a0*/  @P1 STG.E.U16 desc[UR40][R12.64+0x60], R128 ;  /* 0x000060800c001986 */ /* 0x0003e2000c101528 */
[C---:B------:R-:W-:Y:S02]  /*c4b0*/  ISETP.GT.AND P1, PT, R0.reuse, 0x80, P5 ;  /* 0x000000800000780c */ /* 0x040fe40002f24270 */
[----:B------:R-:W-:Y:S01]  /*c4c0*/  ISETP.GT.AND P5, PT, R0, 0x88, P5 ;  /* 0x000000880000780c */ /* 0x000fe20002fa4270 */
[----:B------:R1:W-:Y:S04]  /*c4d0*/  @P3 STG.E.U16 desc[UR40][R8.64+0x60], R130 ;  /* 0x0000608208003986 */ /* 0x0003e8000c101528 */
[----:B------:R1:W-:Y:S04]  /*c4e0*/  @P4 STG.E.U16 desc[UR40][R8.64+0x62], R131 ;  /* 0x0000628308004986 */ /* 0x0003e8000c101528 */
[----:B------:R1:W-:Y:S01]  /*c4f0*/  @P0 STG.E.U16 desc[UR40][R12.64+0x72], R133 ;  /* 0x000072850c000986 */ /* 0x0003e2000c101528 */
[----:B------:R-:W-:-:S03]  /*c500*/  ISETP.GT.AND P0, PT, R3, 0x41, PT ;  /* 0x000000410300780c */ /* 0x000fc60003f04270 */
[----:B------:R1:W-:Y:S01]  /*c510*/  @P1 STG.E.U16 desc[UR40][R12.64+0x70], R132 ;  /* 0x000070840c001986 */ /* 0x0003e2000c101528 */
[C---:B------:R-:W-:Y:S02]  /*c520*/  ISETP.GT.AND P1, PT, R0.reuse, RZ, P2 ;  /* 0x000000ff0000720c */ /* 0x040fe40001724270 */
[C---:B------:R-:W-:Y:S01]  /*c530*/  ISETP.GT.AND P3, PT, R0.reuse, RZ, P0 ;  /* 0x000000ff0000720c */ /* 0x040fe20000764270 */
[----:B------:R1:W-:Y:S01]  /*c540*/  @P5 STG.E.U16 desc[UR40][R8.64+0x70], R134 ;  /* 0x0000708608005986 */ /* 0x0003e2000c101528 */
[C---:B------:R-:W-:Y:S02]  /*c550*/  ISETP.GT.AND P2, PT, R0.reuse, 0x8, P2 ;  /* 0x000000080000780c */ /* 0x040fe40001744270 */
[----:B------:R-:W-:Y:S01]  /*c560*/  ISETP.GT.AND P4, PT, R0, 0x8, P0 ;  /* 0x000000080000780c */ /* 0x000fe20000784270 */
[----:B------:R1:W-:Y:S06]  /*c570*/  @P6 STG.E.U16 desc[UR40][R8.64+0x72], R135 ;  /* 0x0000728708006986 */ /* 0x0003ec000c101528 */
[----:B------:R1:W-:Y:S01]  /*c580*/  @P1 STG.E.U16 desc[UR40][R4.64+0x80], R104 ;  /* 0x0000806804001986 */ /* 0x0003e2000c101528 */
[----:B------:R-:W-:-:S03]  /*c590*/  ISETP.GT.AND P1, PT, R3, 0x48, PT ;  /* 0x000000480300780c */ /* 0x000fc60003f24270 */
[----:B------:R1:W-:Y:S01]  /*c5a0*/  @P3 STG.E.U16 desc[UR40][R4.64+0x82], R105 ;  /* 0x0000826904003986 */ /* 0x0003e2000c101528 */
[----:B------:R-:W-:Y:S02]  /*c5b0*/  ISETP.GT.AND P3, PT, R0, RZ, P1 ;  /* 0x000000ff0000720c */ /* 0x000fe40000f64270 */
[----:B------:R-:W-:Y:S01]  /*c5c0*/  P2R R11, PR, RZ, 0x2 ;  /* 0x00000002ff0b7803 */ /* 0x000fe20000000000 */
[----:B------:R1:W-:Y:S01]  /*c5d0*/  @P2 STG.E.U16 desc[UR40][R6.64+0x80], R106 ;  /* 0x0000806a06002986 */ /* 0x0003e2000c101528 */
[----:B------:R-:W-:-:S03]  /*c5e0*/  ISETP.GT.AND P2, PT, R3, 0x49, PT ;  /* 0x000000490300780c */ /* 0x000fc60003f44270 */
[----:B------:R1:W-:Y:S01]  /*c5f0*/  @P4 STG.E.U16 desc[UR40][R6.64+0x82], R107 ;  /* 0x0000826b06004986 */ /* 0x0003e2000c101528 */
[----:B------:R-:W-:Y:S02]  /*c600*/  ISETP.GT.AND P4, PT, R0, RZ, P2 ;  /* 0x000000ff0000720c */ /* 0x000fe40001784270 */
[----:B------:R-:W-:-:S03]  /*c610*/  P2R R10, PR, RZ, 0x4 ;  /* 0x00000004ff0a7803 */ /* 0x000fc60000000000 */
[----:B------:R1:W-:Y:S01]  /*c620*/  @P3 STG.E.U16 desc[UR40][R4.64+0x90], R108 ;  /* 0x0000906c04003986 */ /* 0x0003e2000c101528 */
[----:B------:R-:W-:-:S07]  /*c630*/  ISETP.GT.AND P3, PT, R0, 0x8, P1 ;  /* 0x000000080000780c */ /* 0x000fce0000f64270 */
[----:B------:R1:W-:Y:S01]  /*c640*/  @P4 STG.E.U16 desc[UR40][R4.64+0x92], R109 ;  /* 0x0000926d04004986 */ /* 0x0003e2000c101528 */
[----:B------:R-:W-:-:S05]  /*c650*/  ISETP.GT.AND P4, PT, R0, 0x8, P2 ;  /* 0x000000080000780c */ /* 0x000fca0001784270 */
[----:B------:R1:W-:Y:S01]  /*c660*/  @P3 STG.E.U16 desc[UR40][R6.64+0x90], R110 ;  /* 0x0000906e06003986 */ /* 0x0003e2000c101528 */
[----:B------:R-:W-:-:S07]  /*c670*/  ISETP.GT.AND P3, PT, R3, 0x50, PT ;  /* 0x000000500300780c */ /* 0x000fce0003f64270 */
[----:B------:R1:W-:Y:S01]  /*c680*/  @P4 STG.E.U16 desc[UR40][R6.64+0x92], R111 ;  /* 0x0000926f06004986 */ /* 0x0003e2000c101528 */
[----:B------:R-:W-:-:S13]  /*c690*/  ISETP.GT.AND P4, PT, R0, RZ, P3 ;  /* 0x000000ff0000720c */ /* 0x000fda0001f84270 */
[----:B------:R1:W-:Y:S01]  /*c6a0*/  @P4 STG.E.U16 desc[UR40][R4.64+0xa0], R112 ;  /* 0x0000a07004004986 */ /* 0x0003e2000c101528 */
[----:B------:R-:W-:-:S04]  /*c6b0*/  ISETP.GT.AND P4, PT, R3, 0x51, PT ;  /* 0x000000510300780c */ /* 0x000fc80003f84270 */
[----:B------:R-:W-:-:S13]  /*c6c0*/  ISETP.GT.AND P5, PT, R0, RZ, P4 ;  /* 0x000000ff0000720c */ /* 0x000fda00027a4270 */
[----:B------:R1:W-:Y:S01]  /*c6d0*/  @P5 STG.E.U16 desc[UR40][R4.64+0xa2], R113 ;  /* 0x0000a27104005986 */ /* 0x0003e2000c101528 */
[----:B------:R-:W-:-:S13]  /*c6e0*/  ISETP.GT.AND P5, PT, R0, 0x8, P3 ;  /* 0x000000080000780c */ /* 0x000fda0001fa4270 */
[----:B------:R1:W-:Y:S01]  /*c6f0*/  @P5 STG.E.U16 desc[UR40][R6.64+0xa0], R114 ;  /* 0x0000a07206005986 */ /* 0x0003e2000c101528 */
[----:B------:R-:W-:-:S13]  /*c700*/  ISETP.GT.AND P5, PT, R0, 0x8, P4 ;  /* 0x000000080000780c */ /* 0x000fda00027a4270 */
[----:B------:R1:W-:Y:S01]  /*c710*/  @P5 STG.E.U16 desc[UR40][R6.64+0xa2], R115 ;  /* 0x0000a27306005986 */ /* 0x0003e2000c101528 */
[----:B------:R-:W-:-:S04]  /*c720*/  ISETP.GT.AND P5, PT, R3, 0x58, PT ;  /* 0x000000580300780c */ /* 0x000fc80003fa4270 */
        /* <DEDUP_REMOVED lines=184> */
[C---:B------:R-:W-:Y:S01]  /*d2b0*/  ISETP.GT.AND P3, PT, R0.reuse, 0x88, P3 ;  /* 0x000000880000780c */ /* 0x040fe20001f64270 */
[----:B------:R1:W-:Y:S06]  /*d2c0*/  @P2 STG.E.U16 desc[UR40][R8.64+0x112], R31 ;  /* 0x0001121f08002986 */ /* 0x0003ec000c101528 */
[----:B------:R1:W-:Y:S01]  /*d2d0*/  @P0 STG.E.U16 desc[UR40][R12.64+0x122], R33 ;  /* 0x000122210c000986 */ /* 0x0003e2000c101528 */
[----:B------:R-:W-:-:S02]  /*d2e0*/  ISETP.GT.AND P0, PT, R0, 0x80, P6 ;  /* 0x000000800000780c */ /* 0x000fc40003704270 */
[C---:B------:R-:W-:Y:S01]  /*d2f0*/  ISETP.GT.AND P6, PT, R0.reuse, 0x88, P6 ;  /* 0x000000880000780c */ /* 0x040fe200037c4270 */
[----:B------:R1:W-:Y:S01]  /*d300*/  @P1 STG.E.U16 desc[UR40][R12.64+0x120], R32 ;  /* 0x000120200c001986 */ /* 0x0003e2000c101528 */
[C---:B------:R-:W-:Y:S02]  /*d310*/  ISETP.GT.AND P1, PT, R0.reuse, 0x80, P5 ;  /* 0x000000800000780c */ /* 0x040fe40002f24270 */
[----:B------:R-:W-:Y:S01]  /*d320*/  ISETP.GT.AND P5, PT, R0, 0x88, P5 ;  /* 0x000000880000780c */ /* 0x000fe20002fa4270 */
[----:B------:R1:W-:Y:S04]  /*d330*/  @P3 STG.E.U16 desc[UR40][R8.64+0x120], R34 ;  /* 0x0001202208003986 */ /* 0x0003e8000c101528 */
[----:B------:R1:W-:Y:S04]  /*d340*/  @P4 STG.E.U16 desc[UR40][R8.64+0x122], R35 ;  /* 0x0001222308004986 */ /* 0x0003e8000c101528 */
[----:B------:R1:W-:Y:S04]  /*d350*/  @P0 STG.E.U16 desc[UR40][R12.64+0x132], R37 ;  /* 0x000132250c000986 */ /* 0x0003e8000c101528 */
[----:B------:R1:W-:Y:S04]  /*d360*/  @P1 STG.E.U16 desc[UR40][R12.64+0x130], R36 ;  /* 0x000130240c001986 */ /* 0x0003e8000c101528 */
[----:B------:R1:W-:Y:S04]  /*d370*/  @P5 STG.E.U16 desc[UR40][R8.64+0x130], R38 ;  /* 0x0001302608005986 */ /* 0x0003e8000c101528 */
[----:B------:R1:W-:Y:S02]  /*d380*/  @P6 STG.E.U16 desc[UR40][R8.64+0x132], R39 ;  /* 0x0001322708006986 */ /* 0x0003e4000c101528 */
.L_x_344:
[----:B------:R-:W-:Y:S05]  /*d390*/  BSYNC B0 ;  /* 0x0000000000007941 */ /* 0x000fea0003800000 */
.L_x_28:
[----:B------:R-:W-:Y:S01]  /*d3a0*/  ULDC UR4, c[0x0][0xc] ;  /* 0x0000030000047ab9 */ /* 0x000fe20000000800 */
[----:B------:R-:W-:Y:S01]  /*d3b0*/  ULDC UR5, c[0x0][0x10] ;  /* 0x0000040000057ab9 */ /* 0x000fe20000000800 */
[----:B0-----:R-:W0:Y:S01]  /*d3c0*/  LDC R3, c[0x0][0x14] ;  /* 0x00000500ff037b82 */ /* 0x001e220000000800 */
[----:B------:R-:W-:Y:S01]  /*d3d0*/  UIMAD.WIDE.U32 UR4, UR4, UR5, URZ ;  /* 0x00000005040472a5 */ /* 0x000fe2000f8e003f */
[----:B-1----:R-:W-:Y:S01]  /*d3e0*/  IMAD.MOV.U32 R4, RZ, RZ, R19 ;  /* 0x000000ffff047224 */ /* 0x002fe200078e0013 */
[----:B------:R-:W-:Y:S01]  /*d3f0*/  PRMT R0, RZ, 0x7610, R0 ;  /* 0x00007610ff007816 */ /* 0x000fe20000000000 */
[----:B------:R-:W-:Y:S02]  /*d400*/  IMAD.MOV.U32 R5, RZ, RZ, R18 ;  /* 0x000000ffff057224 */ /* 0x000fe400078e0012 */
[----:B------:R-:W-:Y:S02]  /*d410*/  IMAD.MOV.U32 R23, RZ, RZ, -0x1 ;  /* 0xffffffffff177424 */ /* 0x000fe400078e00ff */
[----:B------:R-:W-:-:S02]  /*d420*/  IMAD.MOV.U32 R17, RZ, RZ, -0x1 ;  /* 0xffffffffff117424 */ /* 0x000fc400078e00ff */
[----:B0-----:R-:W-:-:S04]  /*d430*/  IMAD.WIDE.U32 R4, R3, UR4, R4 ;  /* 0x0000000403047c25 */ /* 0x001fc8000f8e0004 */
[----:B------:R-:W-:Y:S01]  /*d440*/  IMAD R3, R3, UR5, RZ ;  /* 0x0000000503037c24 */ /* 0x000fe2000f8e02ff */
[----:B------:R-:W-:Y:S01]  /*d450*/  ULDC.64 UR4, c[0x0][0x650] ;  /* 0x0001940000047ab9 */ /* 0x000fe20000000a00 */
[----:B------:R-:W-:Y:S01]  /*d460*/  IMAD.MOV.U32 R19, RZ, RZ, R4 ;  /* 0x000000ffff137224 */ /* 0x000fe200078e0004 */
[----:B------:R-:W-:Y:S01]  /*d470*/  ISETP.GE.U32.AND P0, PT, R4, UR4, PT ;  /* 0x0000000404007c0c */ /* 0x000fe2000bf06070 */
[----:B------:R-:W-:-:S05]  /*d480*/  IMAD.IADD R18, R5, 0x1, R3 ;  /* 0x0000000105127824 */ /* 0x000fca00078e0203 */
[----:B------:R-:W-:-:S13]  /*d490*/  ISETP.GE.U32.AND.EX P0, PT, R18, UR5, PT, P0 ;  /* 0x0000000512007c0c */ /* 0x000fda000bf06100 */
[----:B------:R-:W-:Y:S05]  /*d4a0*/  @P0 BRA `(.L_x_345) ;  /* 0x0000000400700947 */ /* 0x000fea0003800000 */
[----:B---3--:R-:W0:Y:S01]  /*d4b0*/  S2R R20, SR_CTAID.X ;  /* 0x0000000000147919 */ /* 0x008e220000002500 */
[----:B------:R-:W1:Y:S01]  /*d4c0*/  LDC.64 R10, c[0x0][0x628] ;  /* 0x00018a00ff0a7b82 */ /* 0x000e620000000a00 */
[----:B------:R-:W-:Y:S01]  /*d4d0*/  ULDC UR4, c[0x0][0x150] ;  /* 0x0000540000047ab9 */ /* 0x000fe20000000800 */
[----:B----4-:R-:W-:Y:S01]  /*d4e0*/  IMAD.MOV.U32 R8, RZ, RZ, R19 ;  /* 0x000000ffff087224 */ /* 0x010fe200078e0013 */
[----:B------:R-:W3:Y:S01]  /*d4f0*/  S2R R22, SR_CTAID.Y ;  /* 0x0000000000167919 */ /* 0x000ee20000002600 */
[----:B------:R-:W-:-:S04]  /*d500*/  IMAD.MOV.U32 R9, RZ, RZ, R18 ;  /* 0x000000ffff097224 */ /* 0x000fc800078e0012 */
[----:B------:R-:W4:Y:S08]  /*d510*/  LDC R23, c[0x0][0x144] ;  /* 0x00005100ff177b82 */ /* 0x000f300000000800 */
[----:B------:R-:W2:Y:S08]  /*d520*/  LDC R12, c[0x0][0x630] ;  /* 0x00018c00ff0c7b82 */ /* 0x000eb00000000800 */
[----:B------:R-:W2:Y:S01]  /*d530*/  LDC.64 R14, c[0x0][0x620] ;  /* 0x00018800ff0e7b82 */ /* 0x000ea20000000a00 */
[----:B-1----:R-:W-:-:S04]  /*d540*/  ISETP.NE.U32.AND P0, PT, R10, RZ, PT ;  /* 0x000000ff0a00720c */ /* 0x002fc80003f05070 */
[----:B------:R-:W-:Y:S02]  /*d550*/  ISETP.NE.AND.EX P0, PT, R11, RZ, PT, P0 ;  /* 0x000000ff0b00720c */ /* 0x000fe40003f05300 */
[----:B0-----:R-:W-:-:S05]  /*d560*/  I2FP.F32.U32 R0, R20 ;  /* 0x0000001400007245 */ /* 0x001fca0000201000 */
[----:B------:R-:W-:-:S04]  /*d570*/  FMUL R0, R0, UR4 ;  /* 0x0000000400007c20 */ /* 0x000fc80008400000 */
[----:B------:R0:W1:Y:S02]  /*d580*/  F2I.U32.TRUNC.NTZ R21, R0 ;  /* 0x0000000000157305 */ /* 0x000064000020f000 */
[----:B---34-:R-:W-:Y:S05]  /*d590*/  @!P0 BRA `(.L_x_346) ;  /* 0x0000000000288947 */ /* 0x018fea0003800000 */
[----:B0-----:R-:W0:Y:S02]  /*d5a0*/  LDC R0, c[0x0][0x634] ;  /* 0x00018d00ff007b82 */ /* 0x001e240000000800 */
        /* <DEDUP_REMOVED lines=9> */
.L_x_346:
[-CC-:B--2---:R-:W-:Y:S01]  /*d640*/  SHF.R.U64 R17, R8, R12.reuse, R9.reuse ;  /* 0x0000000c08117219 */ /* 0x184fe20000001209 */
[----:B------:R-:W2:Y:S01]  /*d650*/  LDC.64 R26, c[0x0][0x640] ;  /* 0x00019000ff1a7b82 */ /* 0x000ea20000000a00 */
[----:B0-----:R-:W-:Y:S01]  /*d660*/  SHF.R.U32.HI R0, RZ, R12, R9 ;  /* 0x0000000cff007219 */ /* 0x001fe20000011609 */
[----:B------:R-:W-:Y:S01]  /*d670*/  IMAD.MOV.U32 R4, RZ, RZ, R19 ;  /* 0x000000ffff047224 */ /* 0x000fe200078e0013 */
[----:B------:R-:W-:Y:S01]  /*d680*/  IADD3 R3, P0, RZ, -R17, RZ ;  /* 0x80000011ff037210 */ /* 0x000fe20007f1e0ff */
[----:B-1----:R-:W-:Y:S01]  /*d690*/  IMAD.MOV R21, RZ, RZ, -R21 ;  /* 0x000000ffff157224 */ /* 0x002fe200078e0a15 */
[----:B------:R-:W-:Y:S01]  /*d6a0*/  ULDC UR4, c[0x0][0x154] ;  /* 0x0000550000047ab9 */ /* 0x000fe20000000800 */
[----:B------:R-:W-:Y:S02]  /*d6b0*/  IMAD.MOV.U32 R7, RZ, RZ, 0x1 ;  /* 0x00000001ff077424 */ /* 0x000fe400078e00ff */
[----:B------:R-:W0:Y:S01]  /*d6c0*/  LDC R6, c[0x0][0x618] ;  /* 0x00018600ff067b82 */ /* 0x000e220000000800 */
[----:B------:R-:W-:-:S02]  /*d6d0*/  IMAD.X R5, RZ, RZ, ~R0, P0 ;  /* 0x000000ffff057224 */ /* 0x000fc400000e0e00 */
[----:B------:R-:W-:Y:S02]  /*d6e0*/  IMAD R21, R23, R21, R20 ;  /* 0x0000001517157224 */ /* 0x000fe400078e0214 */
[-C--:B------:R-:W-:Y:S02]  /*d6f0*/  IMAD R0, R5, R14.reuse, RZ ;  /* 0x0000000e05007224 */ /* 0x080fe400078e02ff */
[----:B------:R-:W-:Y:S01]  /*d700*/  IMAD.MOV.U32 R5, RZ, RZ, R18 ;  /* 0x000000ffff057224 */ /* 0x000fe200078e0012 */
[----:B------:R-:W1:Y:S01]  /*d710*/  LDC R8, c[0x0][0x608] ;  /* 0x00018200ff087b82 */ /* 0x000e620000000800 */
[----:B------:R-:W-:-:S04]  /*d720*/  IMAD.WIDE.U32 R4, R3, R14, R4 ;  /* 0x0000000e03047225 */ /* 0x000fc800078e0004 */
[----:B------:R-:W-:-:S03]  /*d730*/  IMAD R3, R3, R15, R0 ;  /* 0x0000000f03037224 */ /* 0x000fc600078e0200 */
[----:B------:R-:W3:Y:S01]  /*d740*/  LDC R24, c[0x0][0x658] ;  /* 0x00019600ff187b82 */ /* 0x000ee20000000800 */
[----:B------:R-:W-:Y:S01]  /*d750*/  I2FP.F32.U32 R0, R22 ;  /* 0x0000001600007245 */ /* 0x000fe20000201000 */
[----:B------:R-:W-:Y:S01]  /*d760*/  IMAD.IADD R3, R5, 0x1, R3 ;  /* 0x0000000105037824 */ /* 0x000fe200078e0203 */
[----:B--2---:R-:W-:Y:S01]  /*d770*/  ISETP.NE.U32.AND P0, PT, R26, RZ, PT ;  /* 0x000000ff1a00720c */ /* 0x004fe20003f05070 */
[----:B------:R-:W-:Y:S02]  /*d780*/  IMAD.MOV.U32 R5, RZ, RZ, -0x1 ;  /* 0xffffffffff057424 */ /* 0x000fe400078e00ff */
[----:B------:R-:W-:Y:S02]  /*d790*/  FMUL R0, R0, UR4 ;  /* 0x0000000400007c20 */ /* 0x000fe40008400000 */
[----:B------:R-:W2:Y:S01]  /*d7a0*/  LDC R15, c[0x0][0x148] ;  /* 0x00005200ff0f7b82 */ /* 0x000ea20000000800 */
[----:B0-----:R-:W-:Y:S01]  /*d7b0*/  SHF.R.U64 R12, R4, R6, R3 ;  /* 0x00000006040c7219 */ /* 0x001fe20000001203 */
[----:B------:R0:W4:Y:S01]  /*d7c0*/  F2I.U32.TRUNC.NTZ R13, R0 ;  /* 0x00000000000d7305 */ /* 0x000122000020f000 */
[----:B------:R-:W-:-:S02]  /*d7d0*/  ISETP.NE.AND.EX P0, PT, R27, RZ, PT, P0 ;  /* 0x000000ff1b00720c */ /* 0x000fc40003f05300 */
[----:B------:R-:W-:-:S03]  /*d7e0*/  SHF.R.U32.HI R3, RZ, R6, R3 ;  /* 0x00000006ff037219 */ /* 0x000fc60000011603 */
[----:B------:R-:W0:Y:S01]  /*d7f0*/  LDC R20, c[0x0][0x600] ;  /* 0x00018000ff147b82 */ /* 0x000e220000000800 */
[-CC-:B-1----:R-:W-:Y:S02]  /*d800*/  SHF.R.U64 R10, R12, R8.reuse, R3.reuse ;  /* 0x000000080c0a7219 */ /* 0x182fe40000001203 */
[----:B------:R-:W-:-:S05]  /*d810*/  SHF.R.U32.HI R3, RZ, R8, R3 ;  /* 0x00000008ff037219 */ /* 0x000fca0000011603 */
[----:B------:R-:W1:Y:S01]  /*d820*/  LDC R25, c[0x0][0x648] ;  /* 0x00019200ff197b82 */ /* 0x000e620000000800 */
[-C--:B---3--:R-:W-:Y:S02]  /*d830*/  SHF.L.U32 R4, R5, R24.reuse, RZ ;  /* 0x0000001805047219 */ /* 0x088fe400000006ff */
[-CC-:B------:R-:W-:Y:S02]  /*d840*/  SHF.R.U64 R14, R10, R24.reuse, R3.reuse ;  /* 0x000000180a0e7219 */ /* 0x180fe40000001203 */
[----:B------:R-:W-:Y:S02]  /*d850*/  SHF.R.U32.HI R5, RZ, R24, R3 ;  /* 0x00000018ff057219 */ /* 0x000fe40000011603 */
[----:B------:R-:W-:Y:S01]  /*d860*/  LOP3.LUT R23, RZ, R4, RZ, 0x33, !PT ;  /* 0x00000004ff177212 */ /* 0x000fe200078e33ff */
[----:B------:R-:W3:Y:S01]  /*d870*/  LDC R28, c[0x0][0x638] ;  /* 0x00018e00ff1c7b82 */ /* 0x000ee20000000800 */
[----:B------:R-:W-:Y:S01]  /*d880*/  SHF.L.U32 R24, R7, R24, RZ ;  /* 0x0000001807187219 */ /* 0x000fe200000006ff */
[----:B------:R-:W-:-:S06]  /*d890*/  IMAD.MOV.U32 R4, RZ, RZ, R14 ;  /* 0x000000ffff047224 */ /* 0x000fcc00078e000e */
[----:B------:R-:W0:Y:S01]  /*d8a0*/  LDC R29, c[0x0][0x610] ;  /* 0x00018400ff1d7b82 */ /* 0x000e220000000800 */
[----:B----4-:R-:W-:Y:S05]  /*d8b0*/  @!P0 BRA `(.L_x_347) ;  /* 0x0000000000288947 */ /* 0x010fea0003800000 */
[----:B------:R-:W4:Y:S02]  /*d8c0*/  LDC R3, c[0x0][0x64c] ;  /* 0x00019300ff037b82 */ /* 0x000f240000000800 */
[----:B----4-:R-:W-:-:S05]  /*d8d0*/  IADD3 R3, P0, R14, R3, RZ ;  /* 0x000000030e037210 */ /* 0x010fca0007f1e0ff */
        /* <DEDUP_REMOVED lines=8> */
.L_x_347:
[----:B------:R-:W4:Y:S01]  /*d960*/  LDC R3, c[0x0][0x65c] ;  /* 0x00019700ff037b82 */ /* 0x000f220000000800 */
[----:B01----:R-:W-:Y:S01]  /*d970*/  SHF.R.U64 R0, R4, R25, R5 ;  /* 0x0000001904007219 */ /* 0x003fe20000001205 */
[----:B------:R-:W-:Y:S01]  /*d980*/  IMAD.MOV R13, RZ, RZ, -R13 ;  /* 0x000000ffff0d7224 */ /* 0x000fe200078e0a0d */
[----:B------:R-:W-:Y:S01]  /*d990*/  LOP3.LUT R5, R10, R23, RZ, 0xc0, !PT ;  /* 0x000000170a057212 */ /* 0x000fe200078ec0ff */
[----:B------:R-:W-:Y:S02]  /*d9a0*/  VIADD R7, R20, 0xffffffff ;  /* 0xffffffff14077836 */ /* 0x000fe40000000000 */
[----:B------:R-:W-:Y:S01]  /*d9b0*/  IMAD.MOV.U32 R4, RZ, RZ, 0x1 ;  /* 0x00000001ff047424 */ /* 0x000fe200078e00ff */
[----:B----4-:R-:W-:Y:S01]  /*d9c0*/  ISETP.NE.AND P0, PT, R3, 0x1, PT ;  /* 0x000000010300780c */ /* 0x010fe20003f05270 */
[----:B------:R-:W-:-:S12]  /*d9d0*/  IMAD.MOV R3, RZ, RZ, -R0 ;  /* 0x000000ffff037224 */ /* 0x000fd800078e0a00 */
[----:B--2---:R-:W-:Y:S02]  /*d9e0*/  @P0 IMAD R21, R15, R13, R22 ;  /* 0x0000000d0f150224 */ /* 0x004fe400078e0216 */
[----:B------:R-:W-:Y:S01]  /*d9f0*/  IMAD R22, R24, R0, R5 ;  /* 0x0000000018167224 */ /* 0x000fe200078e0205 */
[----:B------:R-:W-:Y:S01]  /*da00*/  LOP3.LUT R5, R12, R7, RZ, 0xc0, !PT ;  /* 0x000000070c057212 */ /* 0x000fe200078ec0ff */
[----:B---3--:R-:W-:Y:S02]  /*da10*/  IMAD R0, R3, R28, R14 ;  /* 0x0000001c03007224 */ /* 0x008fe400078e020e */
[----:B------:R-:W-:Y:S02]  /*da20*/  IMAD R22, R22, R29, R21 ;  /* 0x0000001d16167224 */ /* 0x000fe400078e0215 */
[----:B------:R-:W-:Y:S01]  /*da30*/  IMAD R3, R0, R20, R5 ;  /* 0x0000001400037224 */ /* 0x000fe200078e0205 */
[----:B------:R-:W-:-:S04]  /*da40*/  PRMT R0, R4, 0x7610, R0 ;  /* 0x0000761004007816 */ /* 0x000fc80000000000 */
[----:B------:R-:W-:Y:S02]  /*da50*/  SEL R23, R3, R22, !P0 ;  /* 0x0000001603177207 */ /* 0x000fe40004000000 */
[----:B------:R-:W-:-:S07]  /*da60*/  SEL R22, R22, R3, !P0 ;  /* 0x0000000316167207 */ /* 0x000fce0004000000 */
.L_x_345:
[----:B------:R-:W-:-:S13]  /*da70*/  LOP3.LUT P0, RZ, R0, 0xff, RZ, 0xc0, !PT ;  /* 0x000000ff00ff7812 */ /* 0x000fda000780c0ff */
[----:B------:R-:W-:Y:S05]  /*da80*/  @P0 BRA `(.L_x_348) ;  /* 0xffffff3400440947 */ /* 0x000fea000383ffff */
[----:B------:R-:W-:Y:S05]  /*da90*/  EXIT ;  /* 0x000000000000794d */ /* 0x000fea0003800000 */
.L_x_3:
[----:B0-----:R-:W-:Y:S01]  /*daa0*/  ULDC.64 UR4, c[0x0][0x650] ;  /* 0x0001940000047ab9 */ /* 0x001fe20000000a00 */
        /* <DEDUP_REMOVED lines=25> */
.L_x_350:
        /* <DEDUP_REMOVED lines=18> */
[----:B------:R-:W4:Y:S04]  /*dd60*/  LDC R14, c[0x0][0x608] ;  /* 0x00018200ff0e7b82 */ /* 0x000f280000000800 */
[-C--:B0-----:R-:W-:Y:S02]  /*dd70*/  SHF.R.U64 R10, R6, R8.reuse, R5 ;  /* 0x00000008060a7219 */ /* 0x081fe40000001205 */
[----:B------:R-:W-:Y:S02]  /*dd80*/  I2FP.F32.U32 R6, R3 ;  /* 0x0000000300067245 */ /* 0x000fe40000201000 */
[----:B------:R-:W0:Y:S01]  /*dd90*/  LDC R9, c[0x0][0x658] ;  /* 0x00019600ff097b82 */ /* 0x000e220000000800 */
[----:B-1----:R-:W-:Y:S01]  /*dda0*/  ISETP.NE.U32.AND P0, PT, R24, RZ, PT ;  /* 0x000000ff1800720c */ /* 0x002fe20003f05070 */
[----:B---3--:R-:W-:Y:S01]  /*ddb0*/  IMAD.MOV R2, RZ, RZ, -R11 ;  /* 0x000000ffff027224 */ /* 0x008fe200078e0a0b */
[----:B------:R-:W-:Y:S01]  /*ddc0*/  SHF.R.U32.HI R5, RZ, R8, R5 ;  /* 0x00000008ff057219 */ /* 0x000fe20000011605 */
[----:B------:R-:W-:Y:S01]  /*ddd0*/  FMUL R6, R6, UR4 ;  /* 0x0000000406067c20 */ /* 0x000fe20008400000 */
[----:B------:R-:W-:Y:S01]  /*dde0*/  ISETP.NE.AND.EX P0, PT, R25, RZ, PT, P0 ;  /* 0x000000ff1900720c */ /* 0x000fe20003f05300 */
[----:B------:R-:W-:-:S02]  /*ddf0*/  IMAD.MOV.U32 R8, RZ, RZ, -0x1 ;  /* 0xffffffffff087424 */ /* 0x000fc400078e00ff */
[----:B------:R-:W1:Y:S01]  /*de00*/  LDC R20, c[0x0][0x148] ;  /* 0x00005200ff147b82 */ /* 0x000e620000000800 */
[----:B--2---:R-:W-:Y:S02]  /*de10*/  IMAD R22, R13, R2, R4 ;  /* 0x000000020d167224 */ /* 0x004fe400078e0204 */
[----:B------:R-:W-:-:S05]  /*de20*/  IMAD.MOV.U32 R4, RZ, RZ, 0x1 ;  /* 0x00000001ff047424 */ /* 0x000fca00078e00ff */
[----:B------:R-:W2:Y:S01]  /*de30*/  LDC R17, c[0x0][0x600] ;  /* 0x00018000ff117b82 */ /* 0x000ea20000000800 */
[-CC-:B----4-:R-:W-:Y:S02]  /*de40*/  SHF.R.U64 R13, R10, R14.reuse, R5.reuse ;  /* 0x0000000e0a0d7219 */ /* 0x190fe40000001205 */
[----:B------:R-:W-:Y:S02]  /*de50*/  SHF.R.U32.HI R2, RZ, R14, R5 ;  /* 0x0000000eff027219 */ /* 0x000fe40000011605 */
[----:B------:R3:W4:Y:S03]  /*de60*/  F2I.U32.TRUNC.NTZ R14, R6 ;  /* 0x00000006000e7305 */ /* 0x000726000020f000 */
[----:B------:R-:W1:Y:S01]  /*de70*/  LDC R21, c[0x0][0x648] ;  /* 0x00019200ff157b82 */ /* 0x000e620000000800 */
[-C--:B0-----:R-:W-:Y:S02]  /*de80*/  SHF.R.U64 R15, R13, R9.reuse, R2 ;  /* 0x000000090d0f7219 */ /* 0x081fe40000001202 */
[----:B------:R-:W-:-:S02]  /*de90*/  SHF.L.U32 R8, R8, R9, RZ ;  /* 0x0000000908087219 */ /* 0x000fc400000006ff */
[-C--:B------:R-:W-:Y:S01]  /*dea0*/  SHF.L.U32 R26, R4, R9.reuse, RZ ;  /* 0x00000009041a7219 */ /* 0x080fe200000006ff */
[----:B------:R-:W-:Y:S01]  /*deb0*/  IMAD.MOV.U32 R4, RZ, RZ, R15 ;  /* 0x000000ffff047224 */ /* 0x000fe200078e000f */
[----:B------:R-:W-:Y:S01]  /*dec0*/  SHF.R.U32.HI R5, RZ, R9, R2 ;  /* 0x00000009ff057219 */ /* 0x000fe20000011602 */
[----:B------:R-:W0:Y:S01]  /*ded0*/  LDC R23, c[0x0][0x638] ;  /* 0x00018e00ff177b82 */ /* 0x000e220000000800 */
[----:B------:R-:W-:-:S07]  /*dee0*/  LOP3.LUT R28, RZ, R8, RZ, 0x33, !PT ;  /* 0x00000008ff1c7212 */ /* 0x000fce00078e33ff */
        /* <DEDUP_REMOVED lines=12> */
.L_x_351:
[----:B------:R-:W3:Y:S01]  /*dfb0*/  LDC R2, c[0x0][0x65c] ;  /* 0x00019700ff027b82 */ /* 0x000ee20000000800 */
[----:B-1----:R-:W-:Y:S01]  /*dfc0*/  SHF.R.U64 R5, R4, R21, R5 ;  /* 0x0000001504057219 */ /* 0x002fe20000001205 */
[----:B------:R-:W-:Y:S02]  /*dfd0*/  IMAD.MOV R14, RZ, RZ, -R14 ;  /* 0x000000ffff0e7224 */ /* 0x000fe400078e0a0e */
[----:B--2---:R-:W-:Y:S02]  /*dfe0*/  VIADD R9, R17, 0xffffffff ;  /* 0xffffffff11097836 */ /* 0x004fe40000000000 */
[----:B------:R-:W-:Y:S02]  /*dff0*/  IMAD.MOV R4, RZ, RZ, -R5 ;  /* 0x000000ffff047224 */ /* 0x000fe400078e0a05 */
[----:B------:R-:W-:Y:S01]  /*e000*/  IMAD.MOV.U32 R6, RZ, RZ, R12 ;  /* 0x000000ffff067224 */ /* 0x000fe200078e000c */
[----:B---3--:R-:W-:Y:S02]  /*e010*/  ISETP.NE.AND P0, PT, R2, 0x1, PT ;  /* 0x000000010200780c */ /* 0x008fe40003f05270 */
[----:B------:R-:W-:-:S05]  /*e020*/  LOP3.LUT R2, R13, R28, RZ, 0xc0, !PT ;  /* 0x0000001c0d027212 */ /* 0x000fca00078ec0ff */
[----:B------:R-:W-:Y:S02]  /*e030*/  IMAD R7, R26, R5, R2 ;  /* 0x000000051a077224 */ /* 0x000fe400078e0202 */
[----:B0-----:R-:W-:Y:S02]  /*e040*/  IMAD R2, R4, R23, R15 ;  /* 0x0000001704027224 */ /* 0x001fe400078e020f */
[----:B------:R-:W-:Y:S02]  /*e050*/  IMAD.MOV.U32 R5, RZ, RZ, 0x1 ;  /* 0x00000001ff057424 */ /* 0x000fe400078e00ff */
[----:B------:R-:W-:Y:S01]  /*e060*/  @P0 IMAD R22, R20, R14, R3 ;  /* 0x0000000e14160224 */ /* 0x000fe200078e0203 */
[----:B------:R-:W-:-:S03]  /*e070*/  LOP3.LUT R3, R10, R9, RZ, 0xc0, !PT ;  /* 0x000000090a037212 */ /* 0x000fc600078ec0ff */
[----:B------:R-:W-:Y:S02]  /*e080*/  IMAD R7, R7, R27, R22 ;  /* 0x0000001b07077224 */ /* 0x000fe400078e0216 */
[----:B------:R-:W-:Y:S01]  /*e090*/  IMAD R4, R2, R17, R3 ;  /* 0x0000001102047224 */ /* 0x000fe200078e0203 */
[----:B------:R-:W-:-:S04]  /*e0a0*/  PRMT R2, R5, 0x7610, R2 ;  /* 0x0000761005027816 */ /* 0x000fc80000000002 */
[----:B------:R-:W-:Y:S02]  /*e0b0*/  SEL R13, R4, R7, !P0 ;  /* 0x00000007040d7207 */ /* 0x000fe40004000000 */
[----:B------:R-:W-:-:S07]  /*e0c0*/  SEL R7, R7, R4, !P0 ;  /* 0x0000000407077207 */ /* 0x000fce0004000000 */
.L_x_349:
[----:B------:R-:W-:-:S08]  /*e0d0*/  NOP ;  /* 0x0000000000007918 */ /* 0x000fd00000000000 */
[----:B------:R-:W0:-:S00]  /*e0e0*/  USETMAXREG.DEALLOC.CTAPOOL 0x28 ;  /* 0x00000028000079c8 */ /* 0x000e0000080e0500 */
[----:B0-----:R-:W-:-:S13]  /*e0f0*/  ISETP.NE.AND P0, PT, R0, RZ, PT ;  /* 0x000000ff0000720c */ /* 0x001fda0003f05270 */
[----:B------:R-:W-:Y:S05]  /*e100*/  @P0 EXIT ;  /* 0x000000000000094d */ /* 0x000fea0003800000 */
[----:B------:R-:W-:Y:S01]  /*e110*/  LOP3.LUT P0, RZ, R2, 0xff, RZ, 0xc0, !PT ;  /* 0x000000ff02ff7812 */ /* 0x000fe2000780c0ff */
[----:B------:R-:W-:Y:S02]  /*e120*/  IMAD.MOV.U32 R0, RZ, RZ, 0x1 ;  /* 0x00000001ff007424 */ /* 0x000fe400078e00ff */
[----:B------:R-:W-:-:S10]  /*e130*/  IMAD.MOV.U32 R11, RZ, RZ, RZ ;  /* 0x000000ffff0b7224 */ /* 0x000fd400078e00ff */
[----:B------:R-:W-:Y:S05]  /*e140*/  @!P0 BRA `(.L_x_352) ;  /* 0x0000000c00448947 */ /* 0x000fea0003800000 */
[----:B------:R-:W0:Y:S01]  /*e150*/  LDC R0, c[0x0][0x28c] ;  /* 0x0000a300ff007b82 */ /* 0x000e220000000800 */
[----:B------:R-:W1:Y:S01]  /*e160*/  S2R R4, SR_TID.X ;  /* 0x0000000000047919 */ /* 0x000e620000002100 */
[----:B------:R-:W-:Y:S01]  /*e170*/  ULDC UR5, c[0x0][0x600] ;  /* 0x0001800000057ab9 */ /* 0x000fe20000000800 */
[----:B------:R-:W-:Y:S01]  /*e180*/  ULDC UR4, c[0x0][0xc] ;  /* 0x0000030000047ab9 */ /* 0x000fe20000000800 */
[----:B------:R-:W-:Y:S01]  /*e190*/  UIADD3 UR16, UR5, -0x1, URZ ;  /* 0xffffffff05107890 */ /* 0x000fe2000fffe03f */
[----:B------:R-:W-:Y:S01]  /*e1a0*/  BSSY B0, `(.L_x_352) ;  /* 0x00000cb000007945 */ /* 0x000fe20003800000 */
[----:B------:R-:W-:Y:S01]  /*e1b0*/  ULDC UR6, c[0x0][0x658] ;  /* 0x0001960000067ab9 */ /* 0x000fe20000000800 */
[----:B------:R-:W-:Y:S01]  /*e1c0*/  ULDC UR5, c[0x0][0x10] ;  /* 0x0000040000057ab9 */ /* 0x000fe20000000800 */
[----:B------:R-:W-:Y:S01]  /*e1d0*/  UMOV UR7, 0xffffffff ;  /* 0xffffffff00077882 */ /* 0x000fe20000000000 */
[----:B------:R-:W-:Y:S01]  /*e1e0*/  UMOV UR8, 0x1 ;  /* 0x0000000100087882 */ /* 0x000fe20000000000 */
[----:B------:R-:W-:Y:S01]  /*e1f0*/  UIMAD.WIDE.U32 UR4, UR4, UR5, URZ ;  /* 0x00000005040472a5 */ /* 0x000fe2000f8e003f */
[----:B------:R-:W-:Y:S01]  /*e200*/  IMAD.MOV.U32 R12, RZ, RZ, 0x1 ;  /* 0x00000001ff0c7424 */ /* 0x000fe200078e00ff */
[----:B------:R-:W-:Y:S01]  /*e210*/  USHF.L.U32 UR7, UR7, UR6, URZ ;  /* 0x0000000607077299 */ /* 0x000fe2000800063f */
[----:B------:R-:W-:Y:S01]  /*e220*/  LOP3.LUT R10, R16, 0x2, RZ, 0xfc, !PT ;  /* 0x00000002100a7812 */ /* 0x000fe200078efcff */
[----:B------:R-:W-:Y:S01]  /*e230*/  USHF.L.U32 UR18, UR8, UR6, URZ ;  /* 0x0000000608127299 */ /* 0x000fe2000800063f */
[----:B------:R-:W-:Y:S01]  /*e240*/  IMAD.MOV.U32 R11, RZ, RZ, RZ ;  /* 0x000000ffff0b7224 */ /* 0x000fe200078e00ff */
[----:B------:R-:W-:Y:S01]  /*e250*/  ULOP3.LUT UR17, URZ, UR7, URZ, 0x33, !UPT ;  /* 0x000000073f117292 */ /* 0x000fe2000f8e333f */
[----:B------:R-:W-:Y:S01]  /*e260*/  ULDC UR6, c[0x0][0x14] ;  /* 0x0000050000067ab9 */ /* 0x000fe20000000800 */
[----:B------:R-:W-:Y:S01]  /*e270*/  ULDC.64 UR22, c[0x0][0x198] ;  /* 0x0000660000167ab9 */ /* 0x000fe20000000a00 */
[----:B------:R-:W-:-:S02]  /*e280*/  UIMAD.WIDE.U32 UR20, UR4, UR6, URZ ;  /* 0x00000006041472a5 */ /* 0x000fc4000f8e003f */
[----:B------:R-:W-:Y:S01]  /*e290*/  UIMAD UR13, UR5, UR6, URZ ;  /* 0x00000006050d72a4 */ /* 0x000fe2000f8e023f */
[----:B0-----:R-:W-:-:S03]  /*e2a0*/  VIADD R0, R0, 0x3f ;  /* 0x0000003f00007836 */ /* 0x001fc60000000000 */
[----:B------:R-:W-:Y:S02]  /*e2b0*/  UIADD3 UR13, UR21, UR13, URZ ;  /* 0x0000000d150d7290 */ /* 0x000fe4000fffe03f */
[----:B------:R-:W-:-:S04]  /*e2c0*/  SHF.R.S32.HI R3, RZ, 0x1f, R0 ;  /* 0x0000001fff037819 */ /* 0x000fc80000011400 */
[----:B------:R-:W-:Y:S01]  /*e2d0*/  LEA.HI R3, R3, R0, RZ, 0x6 ;  /* 0x0000000003037211 */ /* 0x000fe200078f30ff */
[----:B------:R-:W-:Y:S01]  /*e2e0*/  IMAD.MOV.U32 R0, RZ, RZ, 0x1 ;  /* 0x00000001ff007424 */ /* 0x000fe200078e00ff */
[C---:B-1----:R-:W-:Y:S02]  /*e2f0*/  LOP3.LUT P2, RZ, R4.reuse, 0x7f, RZ, 0xc0, !PT ;  /* 0x0000007f04ff7812 */ /* 0x042fe4000784c0ff */
[----:B------:R-:W-:Y:S02]  /*e300*/  SHF.R.S32.HI R8, RZ, 0x6, R3 ;  /* 0x00000006ff087819 */ /* 0x000fe40000011403 */
[----:B------:R-:W-:-:S03]  /*e310*/  LOP3.LUT P0, RZ, R4, 0x1f, RZ, 0xc0, !PT ;  /* 0x0000001f04ff7812 */ /* 0x000fc6000780c0ff */
[----:B------:R-:W-:Y:S01]  /*e320*/  VIADD R9, R8, 0x1 ;  /* 0x0000000108097836 */ /* 0x000fe20000000000 */
[----:B------:R-:W-:-:S13]  /*e330*/  PLOP3.LUT P0, PT, P0, P2, PT, 0x8a, 0x0 ;  /* 0x000000000000781c */ /* 0x000fda0000705172 */
.L_x_364:
[----:B------:R-:W-:-:S03]  /*e340*/  UMOV UR4, 0xffffffff ;  /* 0xffffffff00047882 */ /* 0x000fc60000000000 */
[----:B------:R-:W-:Y:S05]  /*e350*/  BRA.DIV UR4, `(.L_x_353) ;  /* 0x0000000e04d07947 */ /* 0x000fea000b800000 */
[----:B------:R-:W-:-:S13]  /*e360*/  ELECT P6, URZ, PT ;  /* 0x00000000003f782f */ /* 0x000fda00038c0000 */
.L_x_376:
[----:B------:R-:W0:Y:S01]  /*e370*/  LDC R2, c[0x0][0x28c] ;  /* 0x0000a300ff027b82 */ /* 0x000e220000000800 */
[----:B------:R-:W-:Y:S01]  /*e380*/  BSSY B1, `(.L_x_354) ;  /* 0x0000037000017945 */ /* 0x000fe20003800000 */
[----:B0-----:R-:W-:-:S13]  /*e390*/  ISETP.LT.OR P6, PT, R2, 0x1, !P6 ;  /* 0x000000010200780c */ /* 0x001fda00077c1670 */
[----:B------:R-:W-:Y:S05]  /*e3a0*/  @P6 BRA `(.L_x_355) ;  /* 0x0000000000d06947 */ /* 0x000fea0003800000 */
[----:B------:R-:W-:Y:S02]  /*e3b0*/  IMAD R13, R13, 0xa0, RZ ;  /* 0x000000a00d0d7824 */ /* 0x000fe400078e02ff */
[----:B------:R-:W-:Y:S02]  /*e3c0*/  IMAD R15, R7, 0xc0, RZ ;  /* 0x000000c0070f7824 */ /* 0x000fe400078e02ff */
[----:B------:R-:W-:Y:S02]  /*e3d0*/  IMAD.MOV.U32 R20, RZ, RZ, RZ ;  /* 0x000000ffff147224 */ /* 0x000fe400078e00ff */
[----:B------:R-:W-:Y:S02]  /*e3e0*/  IMAD.MOV.U32 R2, RZ, RZ, R9 ;  /* 0x000000ffff027224 */ /* 0x000fe400078e0009 */
[----:B------:R-:W-:Y:S02]  /*e3f0*/  IMAD.MOV.U32 R3, RZ, RZ, R0 ;  /* 0x000000ffff037224 */ /* 0x000fe400078e0000 */
[----:B------:R-:W-:-:S07]  /*e400*/  IMAD.MOV.U32 R4, RZ, RZ, R11 ;  /* 0x000000ffff047224 */ /* 0x000fce00078e000b */
.L_x_359:
[----:B------:R-:W0:Y:S01]  /*e410*/  S2R R14, SR_CgaCtaId ;  /* 0x00000000000e7919 */ /* 0x000e220000008800 */
[----:B------:R-:W-:Y:S01]  /*e420*/  MOV R5, 0x400 ;  /* 0x0000040000057802 */ /* 0x000fe20000000f00 */
[----:B------:R-:W1:Y:S03]  /*e430*/  @!P2 LDC R7, c[0x0][0x500] ;  /* 0x00014000ff07ab82 */ /* 0x000e660000000800 */
[----:B0-----:R-:W-:Y:S02]  /*e440*/  LEA R17, R14, R5, 0x18 ;  /* 0x000000050e117211 */ /* 0x001fe400078ec0ff */
[----:B------:R-:W-:-:S03]  /*e450*/  SHF.L.U32 R5, R3, 0x1f, RZ ;  /* 0x0000001f03057819 */ /* 0x000fc600000006ff */
[----:B------:R-:W-:-:S04]  /*e460*/  IMAD R14, R4, 0x8, R17 ;  /* 0x00000008040e7824 */ /* 0x000fc800078e0211 */
[----:B------:R-:W0:Y:S02]  /*e470*/  SYNCS.PHASECHK.TRANS64.TRYWAIT P1, [R14+URZ+0x28], R5 ;  /* 0x000028050e0075a7 */ /* 0x000e24000802017f */
[----:B01----:R-:W-:Y:S05]  /*e480*/  @!P1 BRA `(.L_x_356) ;  /* 0x0000000c00a49947 */ /* 0x003fea0003800000 */
.L_x_377:
[----:B0-----:R-:W-:Y:S01]  /*e490*/  PRMT R5, R10, 0x9910, RZ ;  /* 0x000099100a057816 */ /* 0x001fe200000000ff */
[----:B------:R0:W-:Y:S03]  /*e4a0*/  @!P2 SYNCS.ARRIVE.TRANS64 RZ, [R14+URZ], R7 ;  /* 0x000000070effa9a7 */ /* 0x0001e6000800003f */
[----:B------:R-:W-:-:S13]  /*e4b0*/  ISETP.NE.AND P1, PT, R5, 0x2, PT ;  /* 0x000000020500780c */ /* 0x000fda0003f25270 */
[----:B0-----:R-:W-:Y:S05]  /*e4c0*/  @P1 BRA `(.L_x_357) ;  /* 0x0000000000041947 */ /* 0x001fea0003800000 */
[----:B------:R-:W-:Y:S01]  /*e4d0*/  BPT.TRAP 0x1 ;  /* 0x000000040000795c */ /* 0x000fe20000300000 */
.L_x_357:
[----:B------:R-:W-:Y:S05]  /*e4e0*/  @P0 BRA `(.L_x_358) ;  /* 0x0000000000040947 */ /* 0x000fea0003800000 */
[----:B------:R-:W-:Y:S01]  /*e4f0*/  BPT.TRAP 0x1 ;  /* 0x000000040000795c */ /* 0x000fe20000300000 */
.L_x_358:
[--C-:B------:R-:W-:Y:S01]  /*e500*/  IMAD R5, R4, 0x6000, R17.reuse ;  /* 0x0000600004057824 */ /* 0x100fe200078e0211 */
[----:B------:R-:W-:Y:S01]  /*e510*/  R2UR UR9, R14 ;  /* 0x000000000e0972ca */ /* 0x000fe200000e0000 */
[----:B------:R-:W-:Y:S01]  /*e520*/  IMAD R17, R4, 0x5000, R17 ;  /* 0x0000500004117824 */ /* 0x000fe200078e0211 */
[----:B------:R-:W-:Y:S01]  /*e530*/  UIADD3 UR4, UP0, UR22, 0xf0, URZ ;  /* 0x000000f016047890 */ /* 0x000fe2000ff1e03f */
[----:B------:R-:W-:Y:S01]  /*e540*/  VIADD R2, R2, 0xffffffff ;  /* 0xffffffff02027836 */ /* 0x000fe20000000000 */
[----:B------:R-:W-:Y:S01]  /*e550*/  R2UR UR5, R5 ;  /* 0x00000000050572ca */ /* 0x000fe200000e0000 */
[----:B------:R-:W-:Y:S01]  /*e560*/  UIADD3 UR24, UP1, UR22, 0x1f0, URZ ;  /* 0x000001f016187890 */ /* 0x000fe2000ff3e03f */
[----:B------:R-:W-:Y:S01]  /*e570*/  R2UR UR8, R17 ;  /* 0x00000000110872ca */ /* 0x000fe200000e0000 */
[----:B------:R-:W-:Y:S01]  /*e580*/  VIADD R4, R4, 0x1 ;  /* 0x0000000104047836 */ /* 0x000fe20000000000 */
[----:B------:R-:W-:Y:S01]  /*e590*/  R2UR UR11, R15 ;  /* 0x000000000f0b72ca */ /* 0x000fe200000e0000 */
[----:B------:R-:W-:Y:S01]  /*e5a0*/  UIADD3.X UR25, URZ, UR23, URZ, UP1, !UPT ;  /* 0x000000173f197290 */ /* 0x000fe20008ffe43f */
[----:B------:R-:W-:Y:S01]  /*e5b0*/  R2UR UR10, R20 ;  /* 0x00000000140a72ca */ /* 0x000fe200000e0000 */
[----:B------:R-:W-:Y:S01]  /*e5c0*/  UMOV UR6, 0x0 ;  /* 0x0000000000067882 */ /* 0x000fe20000000000 */
[----:B------:R-:W-:Y:S01]  /*e5d0*/  R2UR UR12, R6 ;  /* 0x00000000060c72ca */ /* 0x000fe200000e0000 */
[----:B------:R-:W-:Y:S01]  /*e5e0*/  UMOV UR7, 0x10000000 ;  /* 0x1000000000077882 */ /* 0x000fe20000000000 */
[----:B------:R-:W-:Y:S01]  /*e5f0*/  R2UR UR19, R13 ;  /* 0x000000000d1372ca */ /* 0x000fe200000e0000 */
[----:B------:R-:W-:Y:S01]  /*e600*/  VIADD R20, R20, 0x40 ;  /* 0x0000004014147836 */ /* 0x000fe20000000000 */
[----:B------:R-:W-:Y:S01]  /*e610*/  ISETP.GT.AND P3, PT, R2, 0x1, PT ;  /* 0x000000010200780c */ /* 0x000fe20003f64270 */
[----:B------:R-:W-:Y:S01]  /*e620*/  UIADD3 UR14, UR5, 0x100, URZ ;  /* 0x00000100050e7890 */ /* 0x000fe2000fffe03f */
[----:B------:R-:W-:Y:S01]  /*e630*/  ISETP.NE.AND P1, PT, R4, 0x5, PT ;  /* 0x000000050400780c */ /* 0x000fe20003f25270 */
[----:B------:R-:W-:-:S02]  /*e640*/  UIADD3.X UR5, URZ, UR23, URZ, UP0, !UPT ;  /* 0x000000173f057290 */ /* 0x000fc400087fe43f */
[----:B------:R-:W-:Y:S01]  /*e650*/  UIADD3 UR15, UR8, 0x1e100, URZ ;  /* 0x0001e100080f7890 */ /* 0x000fe2000fffe03f */
[----:B------:R-:W-:Y:S02]  /*e660*/  SEL R14, RZ, 0x1, P1 ;  /* 0x00000001ff0e7807 */ /* 0x000fe40000800000 */
[----:B------:R-:W-:Y:S01]  /*e670*/  UMOV UR8, UR14 ;  /* 0x0000000e00087c82 */ /* 0x000fe20008000000 */
[----:B------:R-:W-:Y:S02]  /*e680*/  SEL R4, R4, RZ, P1 ;  /* 0x000000ff04047207 */ /* 0x000fe40000800000 */
[----:B------:R-:W-:Y:S01]  /*e690*/  LOP3.LUT R3, R3, R14, RZ, 0x3c, !PT ;  /* 0x0000000e03037212 */ /* 0x000fe200078e3cff */
[----:B------:R0:W-:Y:S02]  /*e6a0*/  UTMALDG.3D [UR8], [UR4], desc[UR6] ;  /* 0x00000608040075b4 */ /* 0x0001e40008011000 */
[----:B0-----:R-:W-:Y:S01]  /*e6b0*/  UMOV UR8, UR15 ;  /* 0x0000000f00087c82 */ /* 0x001fe20008000000 */
[----:B------:R-:W-:-:S02]  /*e6c0*/  UMOV UR11, UR19 ;  /* 0x00000013000b7c82 */ /* 0x000fc40008000000 */
[----:B------:R0:W-:Y:S02]  /*e6d0*/  UTMALDG.3D [UR8], [UR24], desc[UR6] ;  /* 0x00000608180075b4 */ /* 0x0001e40008011000 */
[----:B0-----:R-:W-:Y:S05]  /*e6e0*/  @P3 BRA `(.L_x_359) ;  /* 0xfffffffc00483947 */ /* 0x001fea000383ffff */
.L_x_355:
[----:B------:R-:W-:Y:S05]  /*e6f0*/  BSYNC B1 ;  /* 0x0000000000017941 */ /* 0x000fea0003800000 */
.L_x_354:
[----:B------:R-:W-:Y:S01]  /*e700*/  LOP3.LUT P3, RZ, R12, 0xff, RZ, 0xc0, !PT ;  /* 0x000000ff0cff7812 */ /* 0x000fe2000786c0ff */
[----:B------:R-:W-:Y:S01]  /*e710*/  IMAD.IADD R4, R8, 0x1, R11 ;  /* 0x0000000108047824 */ /* 0x000fe200078e020b */
[----:B------:R-:W-:Y:S01]  /*e720*/  IADD3 R19, P4, R19, UR20, RZ ;  /* 0x0000001413137c10 */ /* 0x000fe2000ff9e0ff */
[----:B------:R-:W-:Y:S01]  /*e730*/  ULDC.64 UR4, c[0x0][0x650] ;  /* 0x0001940000047ab9 */ /* 0x000fe20000000a00 */
[----:B------:R-:W-:Y:S01]  /*e740*/  BSSY B1, `(.L_x_360) ;  /* 0x000006e000017945 */ /* 0x000fe20003800000 */
[----:B------:R-:W-:Y:S01]  /*e750*/  IMAD.MOV.U32 R7, RZ, RZ, -0x1 ;  /* 0xffffffffff077424 */ /* 0x000fe200078e00ff */
[----:B------:R-:W-:Y:S01]  /*e760*/  ISETP.GT.U32.AND P1, PT, R4, 0x4, PT ;  /* 0x000000040400780c */ /* 0x000fe20003f24070 */
[----:B------:R-:W-:Y:S01]  /*e770*/  IMAD.MOV.U32 R13, RZ, RZ, -0x1 ;  /* 0xffffffffff0d7424 */ /* 0x000fe200078e00ff */
[----:B------:R-:W-:Y:S01]  /*e780*/  IADD3.X R18, R18, UR13, RZ, P4, !PT ;  /* 0x0000000d12127c10 */ /* 0x000fe2000a7fe4ff */
[----:B------:R-:W-:Y:S01]  /*e790*/  IMAD.MOV.U32 R6, RZ, RZ, -0x1 ;  /* 0xffffffffff067424 */ /* 0x000fe200078e00ff */
[----:B------:R-:W-:-:S02]  /*e7a0*/  ISETP.LT.U32.AND P1, PT, R8, 0x5, P1 ;  /* 0x000000050800780c */ /* 0x000fc40000f21070 */
[----:B------:R-:W-:Y:S01]  /*e7b0*/  PRMT R12, RZ, 0x7610, R12 ;  /* 0x00007610ff0c7816 */ /* 0x000fe2000000000c */
[----:B------:R-:W0:Y:S01]  /*e7c0*/  @P3 S2R R3, SR_CgaCtaId ;  /* 0x0000000000033919 */ /* 0x000e220000008800 */
[----:B------:R-:W-:-:S04]  /*e7d0*/  @P3 MOV R2, 0x400 ;  /* 0x0000040000023802 */ /* 0x000fc80000000f00 */
[----:B0-----:R-:W-:Y:S01]  /*e7e0*/  @P3 LEA R5, R3, R2, 0x18 ;  /* 0x0000000203053211 */ /* 0x001fe200078ec0ff */
[----:B------:R-:W-:-:S03]  /*e7f0*/  IMAD.WIDE.U32 R2, R4, -0x33333333, RZ ;  /* 0xcccccccd04027825 */ /* 0x000fc600078e00ff */
[----:B------:R0:W-:Y:S01]  /*e800*/  @P3 SYNCS.ARRIVE.TRANS64.A1T0 RZ, [R5+URZ+0x68], RZ ;  /* 0x000068ff05ff39a7 */ /* 0x0001e2000810003f */
[----:B------:R-:W-:Y:S02]  /*e810*/  ISETP.GE.U32.AND P3, PT, R8, 0x5, PT ;  /* 0x000000050800780c */ /* 0x000fe40003f66070 */
[----:B------:R-:W-:Y:S02]  /*e820*/  PRMT R2, RZ, 0x7610, R2 ;  /* 0x00007610ff027816 */ /* 0x000fe40000000002 */
[----:B0-----:R-:W-:Y:S02]  /*e830*/  SHF.R.U32.HI R5, RZ, 0x2, R3 ;  /* 0x00000002ff057819 */ /* 0x001fe40000011603 */
[----:B------:R-:W-:Y:S02]  /*e840*/  SEL R3, RZ, 0x1, !P1 ;  /* 0x00000001ff037807 */ /* 0x000fe40004800000 */
[----:B------:R-:W-:Y:S01]  /*e850*/  ISETP.GE.U32.AND P1, PT, R19, UR4, PT ;  /* 0x0000000413007c0c */ /* 0x000fe2000bf26070 */
[----:B------:R-:W-:Y:S01]  /*e860*/  IMAD R11, R5, -0x5, R4 ;  /* 0xfffffffb050b7824 */ /* 0x000fe200078e0204 */
[----:B------:R-:W-:-:S02]  /*e870*/  LOP3.LUT R0, R0, R3, RZ, 0x3c, !PT ;  /* 0x0000000300007212 */ /* 0x000fc400078e3cff */
[----:B------:R-:W-:Y:S02]  /*e880*/  ISETP.GE.U32.AND.EX P1, PT, R18, UR5, PT, P1 ;  /* 0x0000000512007c0c */ /* 0x000fe4000bf26110 */
[----:B------:R-:W-:-:S11]  /*e890*/  @P3 LOP3.LUT R0, R0, 0x1, R5, 0x78, !PT ;  /* 0x0000000100003812 */ /* 0x000fd600078e7805 */
[----:B------:R-:W-:Y:S05]  /*e8a0*/  @P1 BRA `(.L_x_361) ;  /* 0x00000004005c1947 */ /* 0x000fea0003800000 */
[----:B------:R-:W-:Y:S01]  /*e8b0*/  ULDC.64 UR4, c[0x0][0x628] ;  /* 0x00018a0000047ab9 */ /* 0x000fe20000000a00 */
[----:B------:R-:W0:Y:S01]  /*e8c0*/  S2R R14, SR_CTAID.X ;  /* 0x00000000000e7919 */ /* 0x000e220000002500 */
[----:B------:R-:W-:Y:S01]  /*e8d0*/  ISETP.NE.U32.AND P1, PT, RZ, UR4, PT ;  /* 0x00000004ff007c0c */ /* 0x000fe2000bf25070 */
[----:B------:R-:W-:Y:S01]  /*e8e0*/  ULDC UR7, c[0x0][0x630] ;  /* 0x00018c0000077ab9 */ /* 0x000fe20000000800 */
[----:B------:R-:W-:Y:S01]  /*e8f0*/  IMAD.MOV.U32 R2, RZ, RZ, R19 ;  /* 0x000000ffff027224 */ /* 0x000fe200078e0013 */
[----:B------:R-:W1:Y:S01]  /*e900*/  S2R R13, SR_CTAID.Y ;  /* 0x00000000000d7919 */ /* 0x000e620000002600 */
[----:B------:R-:W-:Y:S01]  /*e910*/  ISETP.NE.AND.EX P1, PT, RZ, UR5, PT, P1 ;  /* 0x00000005ff007c0c */ /* 0x000fe2000bf25310 */
[----:B------:R-:W-:-:S12]  /*e920*/  IMAD.MOV.U32 R3, RZ, RZ, R18 ;  /* 0x000000ffff037224 */ /* 0x000fd800078e0012 */
[----:B------:R-:W-:Y:S05]  /*e930*/  @!P1 BRA `(.L_x_362) ;  /* 0x0000000000289947 */ /* 0x000fea0003800000 */
[----:B------:R-:W-:Y:S02]  /*e940*/  ULDC UR6, c[0x0][0x634] ;  /* 0x00018d0000067ab9 */ /* 0x000fe40000000800 */
[----:B------:R-:W-:-:S05]  /*e950*/  IADD3 R7, P1, R19, UR6, RZ ;  /* 0x0000000613077c10 */ /* 0x000fca000ff3e0ff */
[----:B------:R-:W-:-:S04]  /*e960*/  IMAD.X R15, RZ, RZ, R18, P1 ;  /* 0x000000ffff0f7224 */ /* 0x000fc800008e0612 */
[----:B------:R-:W-:-:S04]  /*e970*/  IMAD.WIDE.U32 R4, R15, UR4, RZ ;  /* 0x000000040f047c25 */ /* 0x000fc8000f8e00ff */
[----:B------:R-:W-:-:S04]  /*e980*/  IMAD.WIDE.U32 R4, P1, R7, UR5, R4 ;  /* 0x0000000507047c25 */ /* 0x000fc8000f820004 */
[----:B------:R-:W-:-:S04]  /*e990*/  IMAD.WIDE.U32 R6, R7, UR4, RZ ;  /* 0x0000000407067c25 */ /* 0x000fc8000f8e00ff */
[----:B------:R-:W-:Y:S01]  /*e9a0*/  IMAD.X R3, RZ, RZ, RZ, P1 ;  /* 0x000000ffff037224 */ /* 0x000fe200008e06ff */
[----:B------:R-:W-:Y:S01]  /*e9b0*/  IADD3 RZ, P1, R7, R4, RZ ;  /* 0x0000000407ff7210 */ /* 0x000fe20007f3e0ff */
[----:B------:R-:W-:-:S04]  /*e9c0*/  IMAD.MOV.U32 R2, RZ, RZ, R5 ;  /* 0x000000ffff027224 */ /* 0x000fc800078e0005 */
[----:B------:R-:W-:-:S08]  /*e9d0*/  IMAD.WIDE.U32.X R2, R15, UR5, R2, P1 ;  /* 0x000000050f027c25 */ /* 0x000fd000088e0402 */
.L_x_362:
[--C-:B------:R-:W-:Y:S01]  /*e9e0*/  SHF.R.U64 R6, R2, UR7, R3.reuse ;  /* 0x0000000702067c19 */ /* 0x100fe20008001203 */
[----:B------:R-:W-:Y:S01]  /*e9f0*/  ULDC.64 UR4, c[0x0][0x620] ;  /* 0x0001880000047ab9 */ /* 0x000fe20000000a00 */
[----:B------:R-:W-:Y:S01]  /*ea00*/  SHF.R.U32.HI R2, RZ, UR7, R3 ;  /* 0x00000007ff027c19 */ /* 0x000fe20008011603 */
[----:B------:R-:W-:Y:S01]  /*ea10*/  IMAD.MOV.U32 R3, RZ, RZ, R18 ;  /* 0x000000ffff037224 */ /* 0x000fe200078e0012 */
[----:B------:R-:W-:Y:S01]  /*ea20*/  IADD3 R5, P1, RZ, -R6, RZ ;  /* 0x80000006ff057210 */ /* 0x000fe20007f3e0ff */
[----:B------:R-:W2:Y:S01]  /*ea30*/  LDC R25, c[0x0][0x144] ;  /* 0x00005100ff197b82 */ /* 0x000ea20000000800 */
[----:B0-----:R-:W-:Y:S01]  /*ea40*/  I2FP.F32.U32 R7, R14 ;  /* 0x0000000e00077245 */ /* 0x001fe20000201000 */
[----:B------:R-:W-:Y:S01]  /*ea50*/  ULDC.64 UR8, c[0x0][0x640] ;  /* 0x0001900000087ab9 */ /* 0x000fe20000000a00 */
[----:B------:R-:W-:Y:S01]  /*ea60*/  ULDC UR6, c[0x0][0x608] ;  /* 0x0001820000067ab9 */ /* 0x000fe20000000800 */
[----:B------:R-:W-:Y:S01]  /*ea70*/  IMAD.X R2, RZ, RZ, ~R2, P1 ;  /* 0x000000ffff027224 */ /* 0x000fe200008e0e02 */
[----:B------:R-:W-:-:S03]  /*ea80*/  ISETP.NE.U32.AND P1, PT, RZ, UR8, PT ;  /* 0x00000008ff007c0c */ /* 0x000fc6000bf25070 */
[----:B------:R-:W-:Y:S01]  /*ea90*/  IMAD R4, R2, UR4, RZ ;  /* 0x0000000402047c24 */ /* 0x000fe2000f8e02ff */
[----:B------:R-:W0:Y:S01]  /*eaa0*/  LDC R20, c[0x0][0x148] ;  /* 0x00005200ff147b82 */ /* 0x000e220000000800 */
[----:B------:R-:W-:Y:S01]  /*eab0*/  IMAD.MOV.U32 R2, RZ, RZ, R19 ;  /* 0x000000ffff027224 */ /* 0x000fe200078e0013 */
[----:B------:R-:W-:-:S03]  /*eac0*/  ISETP.NE.AND.EX P1, PT, RZ, UR9, PT, P1 ;  /* 0x00000009ff007c0c */ /* 0x000fc6000bf25310 */
[----:B------:R-:W-:Y:S01]  /*ead0*/  IMAD.WIDE.U32 R2, R5, UR4, R2 ;  /* 0x0000000405027c25 */ /* 0x000fe2000f8e0002 */
[----:B------:R-:W-:-:S03]  /*eae0*/  ULDC UR4, c[0x0][0x150] ;  /* 0x0000540000047ab9 */ /* 0x000fc60000000800 */
[----:B------:R-:W-:Y:S02]  /*eaf0*/  IMAD R5, R5, UR5, R4 ;  /* 0x0000000505057c24 */ /* 0x000fe4000f8e0204 */
[----:B------:R-:W-:Y:S01]  /*eb00*/  FMUL R4, R7, UR4 ;  /* 0x0000000407047c20 */ /* 0x000fe20008400000 */
[----:B------:R-:W-:Y:S01]  /*eb10*/  ULDC UR4, c[0x0][0x618] ;  /* 0x0001860000047ab9 */ /* 0x000fe20000000800 */
[----:B------:R-:W-:Y:S01]  /*eb20*/  ULDC UR5, c[0x0][0x154] ;  /* 0x0000550000057ab9 */ /* 0x000fe20000000800 */
[----:B------:R-:W-:-:S03]  /*eb30*/  IMAD.IADD R3, R3, 0x1, R5 ;  /* 0x0000000103037824 */ /* 0x000fc600078e0205 */
[----:B------:R-:W3:Y:S02]  /*eb40*/  F2I.U32.TRUNC.NTZ R4, R4 ;  /* 0x0000000400047305 */ /* 0x000ee4000020f000 */
[----:B------:R-:W-:Y:S02]  /*eb50*/  SHF.R.U64 R7, R2, UR4, R3 ;  /* 0x0000000402077c19 */ /* 0x000fe40008001203 */
[----:B-1----:R-:W-:-:S05]  /*eb60*/  I2FP.F32.U32 R2, R13 ;  /* 0x0000000d00027245 */ /* 0x002fca0000201000 */
[----:B------:R-:W-:Y:S01]  /*eb70*/  FMUL R21, R2, UR5 ;  /* 0x0000000502157c20 */ /* 0x000fe20008400000 */
[----:B------:R-:W-:Y:S01]  /*eb80*/  SHF.R.U32.HI R2, RZ, UR4, R3 ;  /* 0x00000004ff027c19 */ /* 0x000fe20008011603 */
[----:B------:R-:W-:-:S03]  /*eb90*/  ULDC UR4, c[0x0][0x658] ;  /* 0x0001960000047ab9 */ /* 0x000fc60000000800 */
[--C-:B------:R-:W-:Y:S01]  /*eba0*/  SHF.R.U64 R17, R7, UR6, R2.reuse ;  /* 0x0000000607117c19 */ /* 0x100fe20008001202 */
[----:B------:R-:W1:Y:S01]  /*ebb0*/  F2I.U32.TRUNC.NTZ R21, R21 ;  /* 0x0000001500157305 */ /* 0x000e62000020f000 */
[----:B------:R-:W-:Y:S01]  /*ebc0*/  SHF.R.U32.HI R2, RZ, UR6, R2 ;  /* 0x00000006ff027c19 */ /* 0x000fe20008011602 */
[----:B---3--:R-:W-:-:S03]  /*ebd0*/  IMAD.MOV R4, RZ, RZ, -R4 ;  /* 0x000000ffff047224 */ /* 0x008fc600078e0a04 */
[----:B------:R-:W-:Y:S01]  /*ebe0*/  SHF.R.U64 R15, R17, UR4, R2 ;  /* 0x00000004110f7c19 */ /* 0x000fe20008001202 */
[----:B--2---:R-:W-:Y:S01]  /*ebf0*/  IMAD R14, R25, R4, R14 ;  /* 0x00000004190e7224 */ /* 0x004fe200078e020e */
[----:B------:R-:W-:-:S03]  /*ec00*/  SHF.R.U32.HI R23, RZ, UR4, R2 ;  /* 0x00000004ff177c19 */ /* 0x000fc60008011602 */
[----:B------:R-:W-:Y:S02]  /*ec10*/  IMAD.MOV.U32 R2, RZ, RZ, R15 ;  /* 0x000000ffff027224 */ /* 0x000fe400078e000f */
[----:B------:R-:W-:Y:S01]  /*ec20*/  IMAD.MOV.U32 R3, RZ, RZ, R23 ;  /* 0x000000ffff037224 */ /* 0x000fe200078e0017 */
[----:B------:R-:W-:Y:S06]  /*ec30*/  @!P1 BRA `(.L_x_363) ;  /* 0x0000000000289947 */ /* 0x000fec0003800000 */
[----:B------:R-:W-:Y:S02]  /*ec40*/  ULDC UR4, c[0x0][0x64c] ;  /* 0x0001930000047ab9 */ /* 0x000fe40000000800 */
[----:B------:R-:W-:-:S05]  /*ec50*/  IADD3 R3, P1, R15, UR4, RZ ;  /* 0x000000040f037c10 */ /* 0x000fca000ff3e0ff */
[----:B------:R-:W-:-:S04]  /*ec60*/  IMAD.X R23, RZ, RZ, R23, P1 ;  /* 0x000000ffff177224 */ /* 0x000fc800008e0617 */
[----:B------:R-:W-:-:S04]  /*ec70*/  IMAD.WIDE.U32 R4, R23, UR8, RZ ;  /* 0x0000000817047c25 */ /* 0x000fc8000f8e00ff */
[----:B------:R-:W-:-:S04]  /*ec80*/  IMAD.WIDE.U32 R4, P1, R3, UR9, R4 ;  /* 0x0000000903047c25 */ /* 0x000fc8000f820004 */
[----:B------:R-:W-:-:S04]  /*ec90*/  IMAD.WIDE.U32 R2, R3, UR8, RZ ;  /* 0x0000000803027c25 */ /* 0x000fc8000f8e00ff */
[----:B------:R-:W-:Y:S01]  /*eca0*/  IMAD.MOV.U32 R2, RZ, RZ, R5 ;  /* 0x000000ffff027224 */ /* 0x000fe200078e0005 */
[----:B------:R-:W-:Y:S01]  /*ecb0*/  IADD3 RZ, P3, R3, R4, RZ ;  /* 0x0000000403ff7210 */ /* 0x000fe20007f7e0ff */
[----:B------:R-:W-:-:S04]  /*ecc0*/  IMAD.X R3, RZ, RZ, RZ, P1 ;  /* 0x000000ffff037224 */ /* 0x000fc800008e06ff */
[----:B------:R-:W-:-:S08]  /*ecd0*/  IMAD.WIDE.U32.X R2, R23, UR9, R2, P3 ;  /* 0x0000000917027c25 */ /* 0x000fd000098e0402 */
.L_x_363:
[----:B------:R-:W2:Y:S01]  /*ece0*/  LDC R4, c[0x0][0x65c] ;  /* 0x00019700ff047b82 */ /* 0x000ea20000000800 */
[----:B------:R-:W-:Y:S01]  /*ecf0*/  ULDC UR4, c[0x0][0x648] ;  /* 0x0001920000047ab9 */ /* 0x000fe20000000800 */
[----:B------:R-:W-:Y:S01]  /*ed00*/  LOP3.LUT R17, R17, UR17, RZ, 0xc0, !PT ;  /* 0x0000001111117c12 */ /* 0x000fe2000f8ec0ff */
[----:B-1----:R-:W-:Y:S01]  /*ed10*/  IMAD.MOV R21, RZ, RZ, -R21 ;  /* 0x000000ffff157224 */ /* 0x002fe200078e0a15 */
[----:B------:R-:W-:Y:S01]  /*ed20*/  SHF.R.U64 R2, R2, UR4, R3 ;  /* 0x0000000402027c19 */ /* 0x000fe20008001203 */
[----:B------:R-:W-:Y:S01]  /*ed30*/  ULDC UR4, c[0x0][0x638] ;  /* 0x00018e0000047ab9 */ /* 0x000fe20000000800 */
[----:B------:R-:W-:Y:S01]  /*ed40*/  ULDC UR5, c[0x0][0x610] ;  /* 0x0001840000057ab9 */ /* 0x000fe20000000800 */
[----:B------:R-:W-:Y:S02]  /*ed50*/  IMAD.MOV.U32 R3, RZ, RZ, 0x1 ;  /* 0x00000001ff037424 */ /* 0x000fe400078e00ff */
[----:B------:R-:W-:Y:S01]  /*ed60*/  IMAD R17, R2, UR18, R17 ;  /* 0x0000001202117c24 */ /* 0x000fe2000f8e0211 */
[----:B--2---:R-:W-:Y:S01]  /*ed70*/  ISETP.NE.AND P1, PT, R4, 0x1, PT ;  /* 0x000000010400780c */ /* 0x004fe20003f25270 */
[----:B------:R-:W-:Y:S01]  /*ed80*/  IMAD.MOV R4, RZ, RZ, -R2 ;  /* 0x000000ffff047224 */ /* 0x000fe200078e0a02 */
[----:B------:R-:W-:-:S03]  /*ed90*/  LOP3.LUT R2, R7, UR16, RZ, 0xc0, !PT ;  /* 0x0000001007027c12 */ /* 0x000fc6000f8ec0ff */
[----:B------:R-:W-:Y:S01]  /*eda0*/  IMAD R15, R4, UR4, R15 ;  /* 0x00000004040f7c24 */ /* 0x000fe2000f8e020f */
[----:B------:R-:W-:-:S03]  /*edb0*/  ULDC UR4, c[0x0][0x600] ;  /* 0x0001800000047ab9 */ /* 0x000fc60000000800 */
[--C-:B------:R-:W-:Y:S01]  /*edc0*/  IMAD R15, R15, UR4, R2.reuse ;  /* 0x000000040f0f7c24 */ /* 0x100fe2000f8e0202 */
[----:B------:R-:W-:-:S03]  /*edd0*/  PRMT R2, R3, 0x7610, R2 ;  /* 0x0000761003027816 */ /* 0x000fc60000000002 */
[----:B0-----:R-:W-:-:S04]  /*ede0*/  @P1 IMAD R14, R20, R21, R13 ;  /* 0x00000015140e1224 */ /* 0x001fc800078e020d */
[----:B------:R-:W-:-:S05]  /*edf0*/  IMAD R14, R17, UR5, R14 ;  /* 0x00000005110e7c24 */ /* 0x000fca000f8e020e */
[----:B------:R-:W-:Y:S02]  /*ee00*/  SEL R13, R15, R14, !P1 ;  /* 0x0000000e0f0d7207 */ /* 0x000fe40004800000 */
[----:B------:R-:W-:-:S07]  /*ee10*/  SEL R7, R14, R15, !P1 ;  /* 0x0000000f0e077207 */ /* 0x000fce0004800000 */
.L_x_361:
[----:B------:R-:W-:Y:S05]  /*ee20*/  BSYNC B1 ;  /* 0x0000000000017941 */ /* 0x000fea0003800000 */
.L_x_360:
[----:B------:R-:W-:-:S13]  /*ee30*/  LOP3.LUT P1, RZ, R2, 0xff, RZ, 0xc0, !PT ;  /* 0x000000ff02ff7812 */ /* 0x000fda000782c0ff */
[----:B------:R-:W-:Y:S05]  /*ee40*/  @P1 BRA `(.L_x_364) ;  /* 0xfffffff4003c1947 */ /* 0x000fea000383ffff */
[----:B------:R-:W-:Y:S05]  /*ee50*/  BSYNC B0 ;  /* 0x0000000000007941 */ /* 0x000fea0003800000 */
.L_x_352:
[----:B------:R-:W-:-:S03]  /*ee60*/  UMOV UR4, 0xffffffff ;  /* 0xffffffff00047882 */ /* 0x000fc60000000000 */
[----:B------:R-:W-:Y:S05]  /*ee70*/  BRA.DIV UR4, `(.L_x_365) ;  /* 0x00000006043c7947 */ /* 0x000fea000b800000 */
[----:B------:R-:W-:-:S13]  /*ee80*/  ELECT P6, URZ, PT ;  /* 0x00000000003f782f */ /* 0x000fda00038c0000 */
.L_x_380:
[----:B------:R-:W-:Y:S04]  /*ee90*/  BSSY B0, `(.L_x_366) ;  /* 0x0000034000007945 */ /* 0x000fe80003800000 */
[----:B------:R-:W-:Y:S05]  /*eea0*/  @!P6 BRA `(.L_x_367) ;  /* 0x0000000000c8e947 */ /* 0x000fea0003800000 */
[----:B------:R-:W-:-:S04]  /*eeb0*/  LOP3.LUT R16, R16, 0x2, RZ, 0xfc, !PT ;  /* 0x0000000210107812 */ /* 0x000fc800078efcff */
[----:B------:R-:W-:-:S13]  /*eec0*/  ISETP.NE.AND P0, PT, R16, 0x3, PT ;  /* 0x000000031000780c */ /* 0x000fda0003f05270 */
[----:B------:R-:W-:Y:S05]  /*eed0*/  @!P0 BRA `(.L_x_368) ;  /* 0x0000000000048947 */ /* 0x000fea0003800000 */
[----:B------:R-:W-:Y:S01]  /*eee0*/  BPT.TRAP 0x1 ;  /* 0x000000040000795c */ /* 0x000fe20000300000 */
.L_x_368:
[----:B------:R-:W0:Y:S01]  /*eef0*/  S2R R3, SR_CgaCtaId ;  /* 0x0000000000037919 */ /* 0x000e220000008800 */
[----:B------:R-:W-:Y:S02]  /*ef00*/  MOV R2, 0x400 ;  /* 0x0000040000027802 */ /* 0x000fe40000000f00 */
[----:B------:R-:W-:Y:S02]  /*ef10*/  SHF.L.U32 R4, R0, 0x1f, RZ ;  /* 0x0000001f00047819 */ /* 0x000fe400000006ff */
[----:B0-----:R-:W-:-:S05]  /*ef20*/  LEA R2, R3, R2, 0x18 ;  /* 0x0000000203027211 */ /* 0x001fca00078ec0ff */
[----:B------:R-:W-:-:S04]  /*ef30*/  VIADD R2, R2, 0x28 ;  /* 0x0000002802027836 */ /* 0x000fc80000000000 */
[C---:B------:R-:W-:Y:S02]  /*ef40*/  IMAD R7, R11.reuse, 0x8, R2 ;  /* 0x000000080b077824 */ /* 0x040fe400078e0202 */
[----:B------:R-:W-:Y:S02]  /*ef50*/  VIADD R11, R11, 0x1 ;  /* 0x000000010b0b7836 */ /* 0x000fe40000000000 */
[----:B------:R-:W0:Y:S03]  /*ef60*/  SYNCS.PHASECHK.TRANS64.TRYWAIT P0, [R7+URZ], R4 ;  /* 0x00000004070075a7 */ /* 0x000e26000800017f */
[----:B------:R-:W-:-:S04]  /*ef70*/  ISETP.NE.AND P1, PT, R11, 0x5, PT ;  /* 0x000000050b00780c */ /* 0x000fc80003f25270 */
[----:B------:R-:W-:Y:S02]  /*ef80*/  SEL R3, RZ, 0x1, P1 ;  /* 0x00000001ff037807 */ /* 0x000fe40000800000 */
[----:B------:R-:W-:Y:S02]  /*ef90*/  SEL R11, R11, RZ, P1 ;  /* 0x000000ff0b0b7207 */ /* 0x000fe40000800000 */
[----:B------:R-:W-:-:S03]  /*efa0*/  LOP3.LUT R6, R0, R3, RZ, 0x3c, !PT ;  /* 0x0000000300067212 */ /* 0x000fc600078e3cff */
[----:B------:R-:W-:Y:S01]  /*efb0*/  IMAD R8, R11, 0x8, R2 ;  /* 0x000000080b087824 */ /* 0x000fe200078e0202 */
[----:B------:R-:W-:Y:S01]  /*efc0*/  SHF.L.U32 R5, R6, 0x1f, RZ ;  /* 0x0000001f06057819 */ /* 0x000fe200000006ff */
[----:B0-----:R-:W-:Y:S06]  /*efd0*/  @!P0 BRA `(.L_x_369) ;  /* 0x0000000400048947 */ /* 0x001fec0003800000 */
.L_x_381:
[----:B------:R-:W1:Y:S01]  /*efe0*/  SYNCS.PHASECHK.TRANS64.TRYWAIT P0, [R8+URZ], R5 ;  /* 0x00000005080075a7 */ /* 0x000e62000800017f */
[----:B------:R-:W-:-:S05]  /*eff0*/  VIADD R0, R11, 0x1 ;  /* 0x000000010b007836 */ /* 0x000fca0000000000 */
[----:B------:R-:W-:-:S04]  /*f000*/  ISETP.NE.AND P1, PT, R0, 0x5, PT ;  /* 0x000000050000780c */ /* 0x000fc80003f25270 */
[----:B------:R-:W-:Y:S02]  /*f010*/  SEL R3, RZ, 0x1, P1 ;  /* 0x00000001ff037807 */ /* 0x000fe40000800000 */
[----:B0-----:R-:W-:Y:S02]  /*f020*/  SEL R7, R0, RZ, P1 ;  /* 0x000000ff00077207 */ /* 0x001fe40000800000 */
[----:B------:R-:W-:-:S03]  /*f030*/  LOP3.LUT R6, R6, R3, RZ, 0x3c, !PT ;  /* 0x0000000306067212 */ /* 0x000fc600078e3cff */
[----:B------:R-:W-:Y:S01]  /*f040*/  IMAD R9, R7, 0x8, R2 ;  /* 0x0000000807097824 */ /* 0x000fe200078e0202 */
[----:B------:R-:W-:Y:S01]  /*f050*/  SHF.L.U32 R4, R6, 0x1f, RZ ;  /* 0x0000001f06047819 */ /* 0x000fe200000006ff */
[----:B-1----:R-:W-:Y:S06]  /*f060*/  @!P0 BRA `(.L_x_370) ;  /* 0x0000000000f48947 */ /* 0x002fec0003800000 */
.L_x_382:
[----:B------:R-:W1:Y:S01]  /*f070*/  SYNCS.PHASECHK.TRANS64.TRYWAIT P0, [R9+URZ], R4 ;  /* 0x00000004090075a7 */ /* 0x000e62000800017f */
[----:B------:R-:W-:-:S05]  /*f080*/  VIADD R0, R7, 0x1 ;  /* 0x0000000107007836 */ /* 0x000fca0000000000 */
[----:B------:R-:W-:-:S04]  /*f090*/  ISETP.NE.AND P1, PT, R0, 0x5, PT ;  /* 0x000000050000780c */ /* 0x000fc80003f25270 */
[----:B------:R-:W-:Y:S02]  /*f0a0*/  SEL R3, RZ, 0x1, P1 ;  /* 0x00000001ff037807 */ /* 0x000fe40000800000 */
[----:B------:R-:W-:Y:S02]  /*f0b0*/  SEL R7, R0, RZ, P1 ;  /* 0x000000ff00077207 */ /* 0x000fe40000800000 */
[----:B------:R-:W-:-:S03]  /*f0c0*/  LOP3.LUT R11, R6, R3, RZ, 0x3c, !PT ;  /* 0x00000003060b7212 */ /* 0x000fc600078e3cff */
[----:B------:R-:W-:Y:S01]  /*f0d0*/  IMAD R6, R7, 0x8, R2 ;  /* 0x0000000807067824 */ /* 0x000fe200078e0202 */
[----:B0-----:R-:W-:Y:S01]  /*f0e0*/  SHF.L.U32 R5, R11, 0x1f, RZ ;  /* 0x0000001f0b057819 */ /* 0x001fe200000006ff */
[----:B-1----:R-:W-:Y:S06]  /*f0f0*/  @!P0 BRA `(.L_x_371) ;  /* 0x0000000000e48947 */ /* 0x002fec0003800000 */
.L_x_383:
[----:B------:R-:W1:Y:S01]  /*f100*/  SYNCS.PHASECHK.TRANS64.TRYWAIT P0, [R6+URZ], R5 ;  /* 0x00000005060075a7 */ /* 0x000e62000800017f */
[----:B------:R-:W-:-:S05]  /*f110*/  VIADD R0, R7, 0x1 ;  /* 0x0000000107007836 */ /* 0x000fca0000000000 */
[----:B------:R-:W-:-:S04]  /*f120*/  ISETP.NE.AND P1, PT, R0, 0x5, PT ;  /* 0x000000050000780c */ /* 0x000fc80003f25270 */
[----:B0-----:R-:W-:Y:S02]  /*f130*/  SEL R4, RZ, 0x1, P1 ;  /* 0x00000001ff047807 */ /* 0x001fe40000800000 */
[----:B------:R-:W-:Y:S02]  /*f140*/  SEL R3, R0, RZ, P1 ;  /* 0x000000ff00037207 */ /* 0x000fe40000800000 */
[----:B------:R-:W-:Y:S01]  /*f150*/  LOP3.LUT R0, R11, R4, RZ, 0x3c, !PT ;  /* 0x000000040b007212 */ /* 0x000fe200078e3cff */
[----:B-1----:R-:W-:Y:S06]  /*f160*/  @!P0 BRA `(.L_x_372) ;  /* 0x0000000000dc8947 */ /* 0x002fec0003800000 */
.L_x_384:
[----:B------:R-:W-:Y:S01]  /*f170*/  IMAD R3, R3, 0x8, R2 ;  /* 0x0000000803037824 */ /* 0x000fe200078e0202 */
[----:B------:R-:W-:-:S07]  /*f180*/  SHF.L.U32 R0, R0, 0x1f, RZ ;  /* 0x0000001f00007819 */ /* 0x000fce00000006ff */
.L_x_373:
[----:B-1----:R1:W2:Y:S02]  /*f190*/  SYNCS.PHASECHK.TRANS64.TRYWAIT P0, [R3+URZ], R0 ;  /* 0x00000000030075a7 */ /* 0x0022a4000800017f */
[----:B--2---:R-:W-:Y:S05]  /*f1a0*/  @!P0 NANOSLEEP.SYNCS 0x989680 ;  /* 0x009896800000895d */ /* 0x004fea0003900000 */
[----:B------:R-:W2:Y:S02]  /*f1b0*/  @!P0 SYNCS.PHASECHK.TRANS64 P0, [R3+URZ], R0 ;  /* 0x00000000030085a7 */ /* 0x000ea4000800007f */
[----:B--2---:R-:W-:Y:S05]  /*f1c0*/  @!P0 BRA `(.L_x_373) ;  /* 0xfffffffc00f08947 */ /* 0x004fea000383ffff */
.L_x_367:
[----:B------:R-:W-:Y:S05]  /*f1d0*/  BSYNC B0 ;  /* 0x0000000000007941 */ /* 0x000fea0003800000 */
.L_x_366:
[----:B------:R-:W-:Y:S05]  /*f1e0*/  EXIT ;  /* 0x000000000000794d */ /* 0x000fea0003800000 */
.L_x_17:
[----:B---3--:R3:W4:Y:S02]  /*f1f0*/  SYNCS.PHASECHK.TRANS64.TRYWAIT P1, [R3+URZ], R0 ;  /* 0x00000000030075a7 */ /* 0x008724000802017f */
[----:B----4-:R-:W-:Y:S05]  /*f200*/  @!P1 NANOSLEEP.SYNCS 0x989680 ;  /* 0x009896800000995d */ /* 0x010fea0003900000 */
[----:B------:R-:W4:Y:S02]  /*f210*/  @!P1 SYNCS.PHASECHK.TRANS64 P1, [R3+URZ], R0 ;  /* 0x00000000030095a7 */ /* 0x000f24000802007f */
[----:B----4-:R-:W-:Y:S05]  /*f220*/  @!P1 BRA `(.L_x_17) ;  /* 0xfffffffc00f09947 */ /* 0x010fea000383ffff */
[----:B------:R-:W-:Y:S05]  /*f230*/  BRA `(.L_x_16) ;  /* 0xffffff2000147947 */ /* 0x000fea000383ffff */
.L_x_22:
[----:B-1----:R-:W-:-:S04]  /*f240*/  IMAD.U32 R5, RZ, RZ, UR8 ;  /* 0x00000008ff057e24 */ /* 0x002fc8000f8e00ff */
[----:B------:R1:W2:Y:S03]  /*f250*/  SYNCS.PHASECHK.TRANS64.TRYWAIT P1, [R5+URZ], R4 ;  /* 0x00000004050075a7 */ /* 0x0002a6000802017f */
[----:B--2---:R-:W-:Y:S05]  /*f260*/  @!P1 NANOSLEEP.SYNCS 0x989680 ;  /* 0x009896800000995d */ /* 0x004fea0003900000 */
[----:B------:R-:W2:Y:S02]  /*f270*/  @!P1 SYNCS.PHASECHK.TRANS64 P1, [R5+URZ], R4 ;  /* 0x00000004050095a7 */ /* 0x000ea4000802007f */
[----:B--2---:R-:W-:Y:S05]  /*f280*/  @!P1 BRA `(.L_x_22) ;  /* 0xfffffffc00ec9947 */ /* 0x004fea000383ffff */
[----:B------:R-:W-:Y:S05]  /*f290*/  BRA `(.L_x_21) ;  /* 0xffffff30004c7947 */ /* 0x000fea000383ffff */
.L_x_353:
[----:B------:R-:W-:Y:S01]  /*f2a0*/  BSSY B1, `(.L_x_374) ;  /* 0x0000006000017945 */ /* 0x000fe20003800000 */
[----:B------:R-:W-:-:S07]  /*f2b0*/  IMAD.MOV.U32 R15, RZ, RZ, -0x1 ;  /* 0xffffffffff0f7424 */ /* 0x000fce00078e00ff */
[----:B------:R-:W-:Y:S05]  /*f2c0*/  WARPSYNC.COLLECTIVE R15, `(.L_x_375) ;  /* 0x000000000f0c7348 */ /* 0x000fea0003c00000 */
[----:B------:R-:W-:Y:S02]  /*f2d0*/  ELECT P6, UR62, PT ;  /* 0x00000000003e782f */ /* 0x000fe400038c0000 */
[----:B------:R-:W-:Y:S01]  /*f2e0*/  MOV R14, UR62 ;  /* 0x0000003e000e7c02 */ /* 0x000fe20008000f00 */
[----:B------:R-:W-:Y:S10]  /*f2f0*/  ENDCOLLECTIVE ;  /* 0x000000000000791b */ /* 0x000ff40003800000 */
.L_x_375:
[----:B------:R-:W-:Y:S05]  /*f300*/  BSYNC B1 ;  /* 0x0000000000017941 */ /* 0x000fea0003800000 */
.L_x_374:
[----:B------:R-:W-:Y:S05]  /*f310*/  BRA `(.L_x_376) ;  /* 0xfffffff000147947 */ /* 0x000fea000383ffff */
.L_x_356:
[----:B0-----:R0:W1:Y:S02]  /*f320*/  SYNCS.PHASECHK.TRANS64.TRYWAIT P1, [R14+URZ+0x28], R5 ;  /* 0x000028050e0075a7 */ /* 0x001064000802017f */
[----:B-1----:R-:W-:Y:S05]  /*f330*/  @!P1 NANOSLEEP.SYNCS 0x989680 ;  /* 0x009896800000995d */ /* 0x002fea0003900000 */
[----:B------:R-:W1:Y:S02]  /*f340*/  @!P1 SYNCS.PHASECHK.TRANS64 P1, [R14+URZ+0x28], R5 ;  /* 0x000028050e0095a7 */ /* 0x000e64000802007f */
[----:B-1----:R-:W-:Y:S05]  /*f350*/  @!P1 BRA `(.L_x_356) ;  /* 0xfffffffc00f09947 */ /* 0x002fea000383ffff */
[----:B------:R-:W-:Y:S05]  /*f360*/  BRA `(.L_x_377) ;  /* 0xfffffff000487947 */ /* 0x000fea000383ffff */
.L_x_365:
[----:B------:R-:W-:Y:S01]  /*f370*/  BSSY B0, `(.L_x_378) ;  /* 0x0000006000007945 */ /* 0x000fe20003800000 */
[----:B------:R-:W-:-:S07]  /*f380*/  IMAD.MOV.U32 R15, RZ, RZ, -0x1 ;  /* 0xffffffffff0f7424 */ /* 0x000fce00078e00ff */
[----:B------:R-:W-:Y:S05]  /*f390*/  WARPSYNC.COLLECTIVE R15, `(.L_x_379) ;  /* 0x000000000f0c7348 */ /* 0x000fea0003c00000 */
[----:B------:R-:W-:Y:S02]  /*f3a0*/  ELECT P6, UR62, PT ;  /* 0x00000000003e782f */ /* 0x000fe400038c0000 */
[----:B------:R-:W-:Y:S01]  /*f3b0*/  MOV R14, UR62 ;  /* 0x0000003e000e7c02 */ /* 0x000fe20008000f00 */
[----:B------:R-:W-:Y:S10]  /*f3c0*/  ENDCOLLECTIVE ;  /* 0x000000000000791b */ /* 0x000ff40003800000 */
.L_x_379:
[----:B------:R-:W-:Y:S05]  /*f3d0*/  BSYNC B0 ;  /* 0x0000000000007941 */ /* 0x000fea0003800000 */
.L_x_378:
[----:B------:R-:W-:Y:S05]  /*f3e0*/  BRA `(.L_x_380) ;  /* 0xfffffff800a87947 */ /* 0x000fea000383ffff */
.L_x_369:
[----:B0-----:R0:W1:Y:S02]  /*f3f0*/  SYNCS.PHASECHK.TRANS64.TRYWAIT P0, [R7+URZ], R4 ;  /* 0x00000004070075a7 */ /* 0x001064000800017f */
[----:B-1----:R-:W-:Y:S05]  /*f400*/  @!P0 NANOSLEEP.SYNCS 0x989680 ;  /* 0x009896800000895d */ /* 0x002fea0003900000 */
[----:B------:R-:W1:Y:S02]  /*f410*/  @!P0 SYNCS.PHASECHK.TRANS64 P0, [R7+URZ], R4 ;  /* 0x00000004070085a7 */ /* 0x000e64000800007f */
[----:B-1----:R-:W-:Y:S05]  /*f420*/  @!P0 BRA `(.L_x_369) ;  /* 0xfffffffc00f08947 */ /* 0x002fea000383ffff */
[----:B------:R-:W-:Y:S05]  /*f430*/  BRA `(.L_x_381) ;  /* 0xfffffff800e87947 */ /* 0x000fea000383ffff */
.L_x_370:
[----:B0-----:R0:W1:Y:S02]  /*f440*/  SYNCS.PHASECHK.TRANS64.TRYWAIT P0, [R8+URZ], R5 ;  /* 0x00000005080075a7 */ /* 0x001064000800017f */
[----:B-1----:R-:W-:Y:S05]  /*f450*/  @!P0 NANOSLEEP.SYNCS 0x989680 ;  /* 0x009896800000895d */ /* 0x002fea0003900000 */
[----:B------:R-:W1:Y:S02]  /*f460*/  @!P0 SYNCS.PHASECHK.TRANS64 P0, [R8+URZ], R5 ;  /* 0x00000005080085a7 */ /* 0x000e64000800007f */
[----:B-1----:R-:W-:Y:S05]  /*f470*/  @!P0 BRA `(.L_x_370) ;  /* 0xfffffffc00f08947 */ /* 0x002fea000383ffff */
[----:B------:R-:W-:Y:S05]  /*f480*/  BRA `(.L_x_382) ;  /* 0xfffffff800f87947 */ /* 0x000fea000383ffff */
.L_x_371:
[----:B0-----:R0:W1:Y:S02]  /*f490*/  SYNCS.PHASECHK.TRANS64.TRYWAIT P0, [R9+URZ], R4 ;  /* 0x00000004090075a7 */ /* 0x001064000800017f */
[----:B-1----:R-:W-:Y:S05]  /*f4a0*/  @!P0 NANOSLEEP.SYNCS 0x989680 ;  /* 0x009896800000895d */ /* 0x002fea0003900000 */
[----:B------:R-:W1:Y:S02]  /*f4b0*/  @!P0 SYNCS.PHASECHK.TRANS64 P0, [R9+URZ], R4 ;  /* 0x00000004090085a7 */ /* 0x000e64000800007f */
[----:B-1----:R-:W-:Y:S05]  /*f4c0*/  @!P0 BRA `(.L_x_371) ;  /* 0xfffffffc00f08947 */ /* 0x002fea000383ffff */
[----:B------:R-:W-:Y:S05]  /*f4d0*/  BRA `(.L_x_383) ;  /* 0xfffffffc00087947 */ /* 0x000fea000383ffff */
.L_x_372:
[----:B0-----:R0:W1:Y:S02]  /*f4e0*/  SYNCS.PHASECHK.TRANS64.TRYWAIT P0, [R6+URZ], R5 ;  /* 0x00000005060075a7 */ /* 0x001064000800017f */
[----:B-1----:R-:W-:Y:S05]  /*f4f0*/  @!P0 NANOSLEEP.SYNCS 0x989680 ;  /* 0x009896800000895d */ /* 0x002fea0003900000 */
[----:B------:R-:W1:Y:S02]  /*f500*/  @!P0 SYNCS.PHASECHK.TRANS64 P0, [R6+URZ], R5 ;  /* 0x00000005060085a7 */ /* 0x000e64000800007f */
[----:B-1----:R-:W-:Y:S05]  /*f510*/  @!P0 BRA `(.L_x_372) ;  /* 0xfffffffc00f08947 */ /* 0x002fea000383ffff */
[----:B------:R-:W-:Y:S05]  /*f520*/  BRA `(.L_x_384) ;  /* 0xfffffffc00107947 */ /* 0x000fea000383ffff */
.L_x_385:
[----:B------:R-:W-:-:S00]  /*f530*/  BRA `(.L_x_385) ;  /* 0xfffffffc00fc7947 */ /* 0x000fc0000383ffff */
[----:B------:R-:W-:-:S00]  /*f540*/  NOP ;  /* 0x0000000000007918 */ /* 0x000fc00000000000 */
        /* <DEDUP_REMOVED lines=11> */
.L_x_386:


//--------------------- .nv.global.init           --------------------------
	.section	.nv.global.init,"aw",@progbits
.nv.global.init:
	.type		$str$22,@object
	.size		$str$22,($str$23 - $str$22)
$str$22:
        /*0000*/ 	.byte	0x6b, 0x5f, 0x74, 0x69, 0x6c, 0x65, 0x5f, 0x63, 0x6f, 0x75, 0x6e, 0x74, 0x20, 0x3e, 0x3d, 0x20
        /*0010*/ 	.byte	0x31, 0x00
	.type		$str$23,@object
	.size		$str$23,(__unnamed_1 - $str$23)
$str$23:
        /*0012*/ 	.byte	0x2f, 0x74, 0x6d, 0x70, 0x2f, 0x63, 0x75, 0x74, 0x6c, 0x61, 0x73, 0x73, 0x5f, 0x73, 0x77, 0x65
        /*0022*/ 	.byte	0x65, 0x70, 0x5f, 0x73, 0x72, 0x63, 0x2f, 0x69, 0x6e, 0x63, 0x6c, 0x75, 0x64, 0x65, 0x2f, 0x63
        /*0032*/ 	.byte	0x75, 0x74, 0x6c, 0x61, 0x73, 0x73, 0x2f, 0x67, 0x65, 0x6d, 0x6d, 0x2f, 0x63, 0x6f, 0x6c, 0x6c
        /*0042*/ 	.byte	0x65, 0x63, 0x74, 0x69, 0x76, 0x65, 0x2f, 0x73, 0x6d, 0x39, 0x30, 0x5f, 0x6d, 0x6d, 0x61, 0x5f
        /*0052*/ 	.byte	0x74, 0x6d, 0x61, 0x5f, 0x67, 0x6d, 0x6d, 0x61, 0x5f, 0x73, 0x73, 0x5f, 0x77, 0x61, 0x72, 0x70
        /*0062*/ 	.byte	0x73, 0x70, 0x65, 0x63, 0x69, 0x61, 0x6c, 0x69, 0x7a, 0x65, 0x64, 0x2e, 0x68, 0x70, 0x70, 0x00
	.type		__unnamed_1,@object
	.size		__unnamed_1,(.L_0 - __unnamed_1)
__unnamed_1:
        /*0072*/ 	.byte	0x76, 0x6f, 0x69, 0x64, 0x20, 0x63, 0x75, 0x74, 0x6c, 0x61, 0x73, 0x73, 0x3a, 0x3a, 0x67, 0x65
        /* <DEDUP_REMOVED lines=179> */
        /*0bb2*/ 	.byte	0x3a, 0x3a, 0x69, 0x64, 0x65, 0x6e, 0x74, 0x69, 0x74, 0x79, 0x5d, 0x00
.L_0:


//--------------------- .nv.shared._ZN7cutlass13device_kernelINS_4gemm6kernel13GemmUniversalIN4cute5tupleIJiiiiEEENS1_10collective13CollectiveMmaINS1_34MainloopSm90TmaGmmaWarpSpecializedILi5ENS5_IJNS4_1CILi1EEESB_SB_EEENS1_35KernelTmaWarpSpecializedCooperativeEEENS5_IJNSA_ILi192EEENSA_ILi160EEENSA_ILi64EEEEEENS_6half_tENS5_IJlSB_lEEESJ_SK_NS4_8TiledMMAINS4_8MMA_AtomIJNS4_4SM904GMMA25MMA_64x32x16_F32F16F16_SSILNSO_5MajorE0ELSQ_0ELNSO_7ScaleInE1ELSR_1EEEEEENS4_6LayoutINS5_IJNSA_ILi2EEESB_SB_EEENS5_IJSB_NSA_ILi0EEESX_EEEEENS5_IJNS4_10UnderscoreES10_S10_EEEEENS4_13SM90_TMA_LOADENS4_14ComposedLayoutINS4_7SwizzleILi3ELi4ELi3EEENS4_18smem_ptr_flag_bitsILi16EEENSU_INS5_IJNSA_ILi8EEESH_EEENS5_IJSH_SB_EEEEEEEvNS4_8identityES13_S1D_vS1E_EENS_8epilogue10collective6detail29Sm90TmaWarpSpecializedAdapterINS1H_15DefaultEpilogueISJ_SK_SK_NS1G_6thread17LinearCombinationISJ_Li1EffLNS1L_9ScaleType4KindE0ELNS_15FloatRoundStyleE2ESJ_EENS1_15EpilogueDefaultEEEEEvvEEEEvNT_6ParamsE --------------------------
	.section	.nv.shared._ZN7cutlass13device_kernelINS_4gemm6kernel13GemmUniversalIN4cute5tupleIJiiiiEEENS1_10collective13CollectiveMmaINS1_34MainloopSm90TmaGmmaWarpSpecializedILi5ENS5_IJNS4_1CILi1EEESB_SB_EEENS1_35KernelTmaWarpSpecializedCooperativeEEENS5_IJNSA_ILi192EEENSA_ILi160EEENSA_ILi64EEEEEENS_6half_tENS5_IJlSB_lEEESJ_SK_NS4_8TiledMMAINS4_8MMA_AtomIJNS4_4SM904GMMA25MMA_64x32x16_F32F16F16_SSILNSO_5MajorE0ELSQ_0ELNSO_7ScaleInE1ELSR_1EEEEEENS4_6LayoutINS5_IJNSA_ILi2EEESB_SB_EEENS5_IJSB_NSA_ILi0EEESX_EEEEENS5_IJNS4_10UnderscoreES10_S10_EEEEENS4_13SM90_TMA_LOADENS4_14ComposedLayoutINS4_7SwizzleILi3ELi4ELi3EEENS4_18smem_ptr_flag_bitsILi16EEENSU_INS5_IJNSA_ILi8EEESH_EEENS5_IJSH_SB_EEEEEEEvNS4_8identityES13_S1D_vS1E_EENS_8epilogue10collective6detail29Sm90TmaWarpSpecializedAdapterINS1H_15DefaultEpilogueISJ_SK_SK_NS1G_6thread17LinearCombinationISJ_Li1EffLNS1L_9ScaleType4KindE0ELNS_15FloatRoundStyleE2ESJ_EENS1_15EpilogueDefaultEEEEEvvEEEEvNT_6ParamsE,"aw",@nobits
	.sectionflags	@""
	.align	16
	.zero		1024


//--------------------- .nv.shared.reserved.0     --------------------------
	.section	.nv.shared.reserved.0,"aw",@nobits
	.weak		__nv_reservedSMEM_offset_0_alias
	.size		__nv_reservedSMEM_offset_0_alias, 0, 0
	.other		__nv_reservedSMEM_offset_0_alias,@"STO_CUDA_RESERVED_SHARED STV_DEFAULT"
__nv_reservedSMEM_offset_0_alias:
	.zero		0


//--------------------- .nv.global                --------------------------
	.section	.nv.global,"aw",@nobits
.nv.global:
	.type		_ZN39_INTERNAL_7d38b15b_4_k_cu_2c901238_74444cute1_E,@object
	.size		_ZN39_INTERNAL_7d38b15b_4_k_cu_2c901238_74444cute1_E,(_ZN39_INTERNAL_7d38b15b_4_k_cu_2c901238_74444cuda3std3__45__cpo6cbeginE - _ZN39_INTERNAL_7d38b15b_4_k_cu_2c901238_74444cute1_E)
_ZN39_INTERNAL_7d38b15b_4_k_cu_2c901238_74444cute1_E:
	.zero		1
	.type		_ZN39_INTERNAL_7d38b15b_4_k_cu_2c901238_74444cuda3std3__45__cpo6cbeginE,@object
	.size		_ZN39_INTERNAL_7d38b15b_4_k_cu_2c901238_74444cuda3std3__45__cpo6cbeginE,(_ZN39_INTERNAL_7d38b15b_4_k_cu_2c901238_74444cuda3std3__48in_placeE - _ZN39_INTERNAL_7d38b15b_4_k_cu_2c901238_74444cuda3std3__45__cpo6cbeginE)
_ZN39_INTERNAL_7d38b15b_4_k_cu_2c901238_74444cuda3std3__45__cpo6cbeginE:
	.zero		1
	.type		_ZN39_INTERNAL_7d38b15b_4_k_cu_2c901238_74444cuda3std3__48in_placeE,@object
	.size		_ZN39_INTERNAL_7d38b15b_4_k_cu_2c901238_74444cuda3std3__48in_placeE,(_ZN39_INTERNAL_7d38b15b_4_k_cu_2c901238_74444cuda3std6ranges3__45__cpo9iter_moveE - _ZN39_INTERNAL_7d38b15b_4_k_cu_2c901238_74444cuda3std3__48in_placeE)
_ZN39_INTERNAL_7d38b15b_4_k_cu_2c901238_74444cuda3std3__48in_placeE:
	.zero		1
	.type		_ZN39_INTERNAL_7d38b15b_4_k_cu_2c901238_74444cuda3std6ranges3__45__cpo9iter_moveE,@object
	.size		_ZN39_INTERNAL_7d38b15b_4_k_cu_2c901238_74444cuda3std6ranges3__45__cpo9iter_moveE,(_ZN39_INTERNAL_7d38b15b_4_k_cu_2c901238_74444cuda3std3__45__cpo5beginE - _ZN39_INTERNAL_7d38b15b_4_k_cu_2c901238_74444cuda3std6ranges3__45__cpo9iter_moveE)
_ZN39_INTERNAL_7d38b15b_4_k_cu_2c901238_74444cuda3std6ranges3__45__cpo9iter_moveE:
	.zero		1
	.type		_ZN39_INTERNAL_7d38b15b_4_k_cu_2c901238_74444cuda3std3__45__cpo5beginE,@object
	.size		_ZN39_INTERNAL_7d38b15b_4_k_cu_2c901238_74444cuda3std3__45__cpo5beginE,(_ZN39_INTERNAL_7d38b15b_4_k_cu_2c901238_74444cuda3std3__441_GLOBAL__N__7d38b15b_4_k_cu_2c901238_74446ignoreE - _ZN39_INTERNAL_7d38b15b_4_k_cu_2c901238_74444cuda3std3__45__cpo5beginE)
_ZN39_INTERNAL_7d38b15b_4_k_cu_2c901238_74444cuda3std3__45__cpo5beginE:
	.zero		1
	.type		_ZN39_INTERNAL_7d38b15b_4_k_cu_2c901238_74444cuda3std3__441_GLOBAL__N__7d38b15b_4_k_cu_2c901238_74446ignoreE,@object
	.size		_ZN39_INTERNAL_7d38b15b_4_k_cu_2c901238_74444cuda3std3__441_GLOBAL__N__7d38b15b_4_k_cu_2c901238_74446ignoreE,(_ZN39_INTERNAL_7d38b15b_4_k_cu_2c901238_74444cute7productE - _ZN39_INTERNAL_7d38b15b_4_k_cu_2c901238_74444cuda3std3__441_GLOBAL__N__7d38b15b_4_k_cu_2c901238_74446ignoreE)
_ZN39_INTERNAL_7d38b15b_4_k_cu_2c901238_74444cuda3std3__441_GLOBAL__N__7d38b15b_4_k_cu_2c901238_74446ignoreE:
	.zero		1
	.type		_ZN39_INTERNAL_7d38b15b_4_k_cu_2c901238_74444cute7productE,@object
	.size		_ZN39_INTERNAL_7d38b15b_4_k_cu_2c901238_74444cute7productE,(_ZN39_INTERNAL_7d38b15b_4_k_cu_2c901238_74444cuda3std3__45__cpo3endE - _ZN39_INTERNAL_7d38b15b_4_k_cu_2c901238_74444cute7productE)
_ZN39_INTERNAL_7d38b15b_4_k_cu_2c901238_74444cute7productE:
	.zero		1
	.type		_ZN39_INTERNAL_7d38b15b_4_k_cu_2c901238_74444cuda3std3__45__cpo3endE,@object
	.size		_ZN39_INTERNAL_7d38b15b_4_k_cu_2c901238_74444cuda3std3__45__cpo3endE,(_ZN39_INTERNAL_7d38b15b_4_k_cu_2c901238_74444cuda3std3__419piecewise_constructE - _ZN39_INTERNAL_7d38b15b_4_k_cu_2c901238_74444cuda3std3__45__cpo3endE)
_ZN39_INTERNAL_7d38b15b_4_k_cu_2c901238_74444cuda3std3__45__cpo3endE:
	.zero		1
	.type		_ZN39_INTERNAL_7d38b15b_4_k_cu_2c901238_74444cuda3std3__419piecewise_constructE,@object
	.size		_ZN39_INTERNAL_7d38b15b_4_k_cu_2c901238_74444cuda3std3__419piecewise_constructE,(_ZN39_INTERNAL_7d38b15b_4_k_cu_2c901238_74444cuda3std3__45__cpo4cendE - _ZN39_INTERNAL_7d38b15b_4_k_cu_2c901238_74444cuda3std3__419piecewise_constructE)
_ZN39_INTERNAL_7d38b15b_4_k_cu_2c901238_74444cuda3std3__419piecewise_constructE:
	.zero		1
	.type		_ZN39_INTERNAL_7d38b15b_4_k_cu_2c901238_74444cuda3std3__45__cpo4cendE,@object
	.size		_ZN39_INTERNAL_7d38b15b_4_k_cu_2c901238_74444cuda3std3__45__cpo4cendE,(_ZN39_INTERNAL_7d38b15b_4_k_cu_2c901238_74444cuda3std6ranges3__45__cpo4swapE - _ZN39_INTERNAL_7d38b15b_4_k_cu_2c901238_74444cuda3std3__45__cpo4cendE)
_ZN39_INTERNAL_7d38b15b_4_k_cu_2c901238_74444cuda3std3__45__cpo4cendE:
	.zero		1
	.type		_ZN39_INTERNAL_7d38b15b_4_k_cu_2c901238_74444cuda3std6ranges3__45__cpo4swapE,@object
	.size		_ZN39_INTERNAL_7d38b15b_4_k_cu_2c901238_74444cuda3std6ranges3__45__cpo4swapE,(.L_8 - _ZN39_INTERNAL_7d38b15b_4_k_cu_2c901238_74444cuda3std6ranges3__45__cpo4swapE)
_ZN39_INTERNAL_7d38b15b_4_k_cu_2c901238_74444cuda3std6ranges3__45__cpo4swapE:
	.zero		1
.L_8:


//--------------------- .nv.constant0._ZN7cutlass13device_kernelINS_4gemm6kernel13GemmUniversalIN4cute5tupleIJiiiiEEENS1_10collective13CollectiveMmaINS1_34MainloopSm90TmaGmmaWarpSpecializedILi5ENS5_IJNS4_1CILi1EEESB_SB_EEENS1_35KernelTmaWarpSpecializedCooperativeEEENS5_IJNSA_ILi192EEENSA_ILi160EEENSA_ILi64EEEEEENS_6half_tENS5_IJlSB_lEEESJ_SK_NS4_8TiledMMAINS4_8MMA_AtomIJNS4_4SM904GMMA25MMA_64x32x16_F32F16F16_SSILNSO_5MajorE0ELSQ_0ELNSO_7ScaleInE1ELSR_1EEEEEENS4_6LayoutINS5_IJNSA_ILi2EEESB_SB_EEENS5_IJSB_NSA_ILi0EEESX_EEEEENS5_IJNS4_10UnderscoreES10_S10_EEEEENS4_13SM90_TMA_LOADENS4_14ComposedLayoutINS4_7SwizzleILi3ELi4ELi3EEENS4_18smem_ptr_flag_bitsILi16EEENSU_INS5_IJNSA_ILi8EEESH_EEENS5_IJSH_SB_EEEEEEEvNS4_8identityES13_S1D_vS1E_EENS_8epilogue10collective6detail29Sm90TmaWarpSpecializedAdapterINS1H_15DefaultEpilogueISJ_SK_SK_NS1G_6thread17LinearCombinationISJ_Li1EffLNS1L_9ScaleType4KindE0ELNS_15FloatRoundStyleE2ESJ_EENS1_15EpilogueDefaultEEEEEvvEEEEvNT_6ParamsE --------------------------
	.section	.nv.constant0._ZN7cutlass13device_kernelINS_4gemm6kernel13GemmUniversalIN4cute5tupleIJiiiiEEENS1_10collective13CollectiveMmaINS1_34MainloopSm90TmaGmmaWarpSpecializedILi5ENS5_IJNS4_1CILi1EEESB_SB_EEENS1_35KernelTmaWarpSpecializedCooperativeEEENS5_IJNSA_ILi192EEENSA_ILi160EEENSA_ILi64EEEEEENS_6half_tENS5_IJlSB_lEEESJ_SK_NS4_8TiledMMAINS4_8MMA_AtomIJNS4_4SM904GMMA25MMA_64x32x16_F32F16F16_SSILNSO_5MajorE0ELSQ_0ELNSO_7ScaleInE1ELSR_1EEEEEENS4_6LayoutINS5_IJNSA_ILi2EEESB_SB_EEENS5_IJSB_NSA_ILi0EEESX_EEEEENS5_IJNS4_10UnderscoreES10_S10_EEEEENS4_13SM90_TMA_LOADENS4_14ComposedLayoutINS4_7SwizzleILi3ELi4ELi3EEENS4_18smem_ptr_flag_bitsILi16EEENSU_INS5_IJNSA_ILi8EEESH_EEENS5_IJSH_SB_EEEEEEEvNS4_8identityES13_S1D_vS1E_EENS_8epilogue10collective6detail29Sm90TmaWarpSpecializedAdapterINS1H_15DefaultEpilogueISJ_SK_SK_NS1G_6thread17LinearCombinationISJ_Li1EffLNS1L_9ScaleType4KindE0ELNS_15FloatRoundStyleE2ESJ_EENS1_15EpilogueDefaultEEEEEvvEEEEvNT_6ParamsE,"a",@progbits
	.sectionflags	@""
	.align	4
.nv.constant0._ZN7cutlass13device_kernelINS_4gemm6kernel13GemmUniversalIN4cute5tupleIJiiiiEEENS1_10collective13CollectiveMmaINS1_34MainloopSm90TmaGmmaWarpSpecializedILi5ENS5_IJNS4_1CILi1EEESB_SB_EEENS1_35KernelTmaWarpSpecializedCooperativeEEENS5_IJNSA_ILi192EEENSA_ILi160EEENSA_ILi64EEEEEENS_6half_tENS5_IJlSB_lEEESJ_SK_NS4_8TiledMMAINS4_8MMA_AtomIJNS4_4SM904GMMA25MMA_64x32x16_F32F16F16_SSILNSO_5MajorE0ELSQ_0ELNSO_7ScaleInE1ELSR_1EEEEEENS4_6LayoutINS5_IJNSA_ILi2EEESB_SB_EEENS5_IJSB_NSA_ILi0EEESX_EEEEENS5_IJNS4_10UnderscoreES10_S10_EEEEENS4_13SM90_TMA_LOADENS4_14ComposedLayoutINS4_7SwizzleILi3ELi4ELi3EEENS4_18smem_ptr_flag_bitsILi16EEENSU_INS5_IJNSA_ILi8EEESH_EEENS5_IJSH_SB_EEEEEEEvNS4_8identityES13_S1D_vS1E_EENS_8epilogue10collective6detail29Sm90TmaWarpSpecializedAdapterINS1H_15DefaultEpilogueISJ_SK_SK_NS1G_6thread17LinearCombinationISJ_Li1EffLNS1L_9ScaleType4KindE0ELNS_15FloatRoundStyleE2ESJ_EENS1_15EpilogueDefaultEEEEEvvEEEEvNT_6ParamsE:
	.zero		1664


//--------------------- SYMBOLS --------------------------

	.type		.nv.reservedSmem.offset0,@object
	.size		.nv.reservedSmem.offset0,0x4
	.type		__assertfail,@function
